	.target	sm_90a

	.elftype	@"ET_EXEC"


//--------------------- .note.nv.tkinfo           --------------------------
	.section	.note.nv.tkinfo,"",@"SHT_NOTE"
	.sectionflags	@"SHF_NOTE_NV_TKINFO"
	.tkinfo
        /*0018*/ 	.word	0x00000002
        /*0030*/ 	.string	""
        /*0030*/ 	.string	"ptxas"
        /*0030*/ 	.string	"Cuda compilation tools, release 13.0, V13.0.88"
        /*0030*/ 	.string	"Build cuda_13.0.r13.0/compiler.36424714_0"
        /*0030*/ 	.string	"-arch sm_90a -m 64 "



//--------------------- .note.nv.cuinfo           --------------------------
	.section	.note.nv.cuinfo,"",@"SHT_NOTE"
	.sectionflags	@"SHF_NOTE_NV_CUINFO"
        /*0018*/ 	.short	0x0002
        /*001a*/ 	.short	0x005a
        /*001c*/ 	.short	0x0082
	.zero		2


//--------------------- .nv.info                  --------------------------
	.section	.nv.info,"",@"SHT_CUDA_INFO"
	.align	4


	//----- nvinfo : EIATTR_REGCOUNT
	.align		4
        /*0000*/ 	.byte	0x04, 0x2f
        /*0002*/ 	.short	(.L_15 - .L_14)
	.align		4
.L_14:
        /*0004*/ 	.word	index@(_ZN7cutlass13device_kernelINS_4gemm6kernel13GemmUniversalIN4cute5tupleIJiiiiEEENS1_10collective13CollectiveMmaINS1_34MainloopSm90TmaGmmaWarpSpecializedILi2ENS5_IJNS4_1CILi1EEESB_SB_EEENS1_35KernelTmaWarpSpecializedCooperativeEEENS5_IJNSA_ILi128EEENSA_ILi176EEENSA_ILi256EEEEEEaNS5_IJlSB_lEEEaSJ_NS4_8TiledMMAINS4_8MMA_AtomIJNS4_4SM904GMMA26MMA_64x16x32_S32S8S8_SS_TNEEEENS4_6LayoutINS5_IJNSA_ILi2EEESB_SB_EEENS5_IJSB_NSA_ILi0EEEST_EEEEENS5_IJNS4_10UnderscoreESW_SW_EEEEENS4_13SM90_TMA_LOADENS4_14ComposedLayoutINS4_7SwizzleILi3ELi4ELi3EEENS4_18smem_ptr_flag_bitsILi8EEENSQ_INS5_IJNSA_ILi8EEESF_EEENS5_IJSF_SB_EEEEEEEvNS4_8identityESZ_S19_vS1A_EENS_8epilogue10collective6detail29Sm90TmaWarpSpecializedAdapterINS1D_15DefaultEpilogueIaSJ_SJ_NS1C_6thread17LinearCombinationIaLi1EiiLNS1H_9ScaleType4KindE0ELNS_15FloatRoundStyleE2EaEENS1_15EpilogueDefaultEEEEEvvEEEEvNT_6ParamsE)
        /*0008*/ 	.word	0x000000a8


	//----- nvinfo : EIATTR_FRAME_SIZE
	.align		4
.L_15:
        /*000c*/ 	.byte	0x04, 0x11
        /*000e*/ 	.short	(.L_17 - .L_16)
	.align		4
.L_16:
        /*0010*/ 	.word	index@(_ZN7cutlass13device_kernelINS_4gemm6kernel13GemmUniversalIN4cute5tupleIJiiiiEEENS1_10collective13CollectiveMmaINS1_34MainloopSm90TmaGmmaWarpSpecializedILi2ENS5_IJNS4_1CILi1EEESB_SB_EEENS1_35KernelTmaWarpSpecializedCooperativeEEENS5_IJNSA_ILi128EEENSA_ILi176EEENSA_ILi256EEEEEEaNS5_IJlSB_lEEEaSJ_NS4_8TiledMMAINS4_8MMA_AtomIJNS4_4SM904GMMA26MMA_64x16x32_S32S8S8_SS_TNEEEENS4_6LayoutINS5_IJNSA_ILi2EEESB_SB_EEENS5_IJSB_NSA_ILi0EEEST_EEEEENS5_IJNS4_10UnderscoreESW_SW_EEEEENS4_13SM90_TMA_LOADENS4_14ComposedLayoutINS4_7SwizzleILi3ELi4ELi3EEENS4_18smem_ptr_flag_bitsILi8EEENSQ_INS5_IJNSA_ILi8EEESF_EEENS5_IJSF_SB_EEEEEEEvNS4_8identityESZ_S19_vS1A_EENS_8epilogue10collective6detail29Sm90TmaWarpSpecializedAdapterINS1D_15DefaultEpilogueIaSJ_SJ_NS1C_6thread17LinearCombinationIaLi1EiiLNS1H_9ScaleType4KindE0ELNS_15FloatRoundStyleE2EaEENS1_15EpilogueDefaultEEEEEvvEEEEvNT_6ParamsE)
        /*0014*/ 	.word	0x00000000


	//----- nvinfo : EIATTR_MIN_STACK_SIZE
	.align		4
.L_17:
        /*0018*/ 	.byte	0x04, 0x12
        /*001a*/ 	.short	(.L_19 - .L_18)
	.align		4
.L_18:
        /*001c*/ 	.word	index@(_ZN7cutlass13device_kernelINS_4gemm6kernel13GemmUniversalIN4cute5tupleIJiiiiEEENS1_10collective13CollectiveMmaINS1_34MainloopSm90TmaGmmaWarpSpecializedILi2ENS5_IJNS4_1CILi1EEESB_SB_EEENS1_35KernelTmaWarpSpecializedCooperativeEEENS5_IJNSA_ILi128EEENSA_ILi176EEENSA_ILi256EEEEEEaNS5_IJlSB_lEEEaSJ_NS4_8TiledMMAINS4_8MMA_AtomIJNS4_4SM904GMMA26MMA_64x16x32_S32S8S8_SS_TNEEEENS4_6LayoutINS5_IJNSA_ILi2EEESB_SB_EEENS5_IJSB_NSA_ILi0EEEST_EEEEENS5_IJNS4_10UnderscoreESW_SW_EEEEENS4_13SM90_TMA_LOADENS4_14ComposedLayoutINS4_7SwizzleILi3ELi4ELi3EEENS4_18smem_ptr_flag_bitsILi8EEENSQ_INS5_IJNSA_ILi8EEESF_EEENS5_IJSF_SB_EEEEEEEvNS4_8identityESZ_S19_vS1A_EENS_8epilogue10collective6detail29Sm90TmaWarpSpecializedAdapterINS1D_15DefaultEpilogueIaSJ_SJ_NS1C_6thread17LinearCombinationIaLi1EiiLNS1H_9ScaleType4KindE0ELNS_15FloatRoundStyleE2EaEENS1_15EpilogueDefaultEEEEEvvEEEEvNT_6ParamsE)
        /*0020*/ 	.word	0x00000000
.L_19:


//--------------------- .nv.compat                --------------------------
	.section	.nv.compat,"",@"SHT_CUDA_COMPAT_INFO"
	.align	4
        /*0000*/ 	.byte	0x02, 0x09, 0x01, 0x00, 0x02, 0x02, 0x04, 0x00, 0x02, 0x05, 0x05, 0x00, 0x03, 0x07, 0x01, 0x01
        /*0010*/ 	.byte	0x02, 0x03, 0x01, 0x00, 0x02, 0x06, 0x01, 0x00, 0x04, 0x0b, 0x08, 0x00, 0x00, 0x00, 0x00, 0x00
        /*0020*/ 	.byte	0x00, 0x00, 0x00, 0x00


//--------------------- .nv.info._ZN7cutlass13device_kernelINS_4gemm6kernel13GemmUniversalIN4cute5tupleIJiiiiEEENS1_10collective13CollectiveMmaINS1_34MainloopSm90TmaGmmaWarpSpecializedILi2ENS5_IJNS4_1CILi1EEESB_SB_EEENS1_35KernelTmaWarpSpecializedCooperativeEEENS5_IJNSA_ILi128EEENSA_ILi176EEENSA_ILi256EEEEEEaNS5_IJlSB_lEEEaSJ_NS4_8TiledMMAINS4_8MMA_AtomIJNS4_4SM904GMMA26MMA_64x16x32_S32S8S8_SS_TNEEEENS4_6LayoutINS5_IJNSA_ILi2EEESB_SB_EEENS5_IJSB_NSA_ILi0EEEST_EEEEENS5_IJNS4_10UnderscoreESW_SW_EEEEENS4_13SM90_TMA_LOADENS4_14ComposedLayoutINS4_7SwizzleILi3ELi4ELi3EEENS4_18smem_ptr_flag_bitsILi8EEENSQ_INS5_IJNSA_ILi8EEESF_EEENS5_IJSF_SB_EEEEEEEvNS4_8identityESZ_S19_vS1A_EENS_8epilogue10collective6detail29Sm90TmaWarpSpecializedAdapterINS1D_15DefaultEpilogueIaSJ_SJ_NS1C_6thread17LinearCombinationIaLi1EiiLNS1H_9ScaleType4KindE0ELNS_15FloatRoundStyleE2EaEENS1_15EpilogueDefaultEEEEEvvEEEEvNT_6ParamsE --------------------------
	.section	.nv.info._ZN7cutlass13device_kernelINS_4gemm6kernel13GemmUniversalIN4cute5tupleIJiiiiEEENS1_10collective13CollectiveMmaINS1_34MainloopSm90TmaGmmaWarpSpecializedILi2ENS5_IJNS4_1CILi1EEESB_SB_EEENS1_35KernelTmaWarpSpecializedCooperativeEEENS5_IJNSA_ILi128EEENSA_ILi176EEENSA_ILi256EEEEEEaNS5_IJlSB_lEEEaSJ_NS4_8TiledMMAINS4_8MMA_AtomIJNS4_4SM904GMMA26MMA_64x16x32_S32S8S8_SS_TNEEEENS4_6LayoutINS5_IJNSA_ILi2EEESB_SB_EEENS5_IJSB_NSA_ILi0EEEST_EEEEENS5_IJNS4_10UnderscoreESW_SW_EEEEENS4_13SM90_TMA_LOADENS4_14ComposedLayoutINS4_7SwizzleILi3ELi4ELi3EEENS4_18smem_ptr_flag_bitsILi8EEENSQ_INS5_IJNSA_ILi8EEESF_EEENS5_IJSF_SB_EEEEEEEvNS4_8identityESZ_S19_vS1A_EENS_8epilogue10collective6detail29Sm90TmaWarpSpecializedAdapterINS1D_15DefaultEpilogueIaSJ_SJ_NS1C_6thread17LinearCombinationIaLi1EiiLNS1H_9ScaleType4KindE0ELNS_15FloatRoundStyleE2EaEENS1_15EpilogueDefaultEEEEEvvEEEEvNT_6ParamsE,"",@"SHT_CUDA_INFO"
	.sectionflags	@""
	.align	4


	//----- nvinfo : EIATTR_CUDA_API_VERSION
	.align		4
        /*0000*/ 	.byte	0x04, 0x37
        /*0002*/ 	.short	(.L_21 - .L_20)
.L_20:
        /*0004*/ 	.word	0x00000082


	//----- nvinfo : EIATTR_KPARAM_INFO
	.align		4
.L_21:
        /*0008*/ 	.byte	0x04, 0x17
        /*000a*/ 	.short	(.L_23 - .L_22)
.L_22:
        /*000c*/ 	.word	0x00000000
        /*0010*/ 	.short	0x0000
        /*0012*/ 	.short	0x0070
        /*0014*/ 	.byte	0x00, 0xf0, 0x01, 0x10


	//----- nvinfo : EIATTR_SPARSE_MMA_MASK
	.align		4
.L_23:
        /*0018*/ 	.byte	0x03, 0x50
        /*001a*/ 	.short	0x0000


	//----- nvinfo : EIATTR_MAXREG_COUNT
	.align		4
        /*001c*/ 	.byte	0x03, 0x1b
        /*001e*/ 	.short	0x00a8


	//----- nvinfo : EIATTR_NUM_BARRIERS
	.align		4
        /*0020*/ 	.byte	0x02, 0x4c
        /*0022*/ 	.byte	0x01
	.zero		1


	//----- nvinfo : EIATTR_EXTERNS
	.align		4
        /*0024*/ 	.byte	0x04, 0x0f
        /*0026*/ 	.short	(.L_25 - .L_24)


	//   ....[0]....
	.align		4
.L_24:
        /*0028*/ 	.word	index@(__assertfail)


	//----- nvinfo : EIATTR_MERCURY_ISA_VERSION
	.align		4
.L_25:
        /*002c*/ 	.byte	0x03, 0x5f
        /*002e*/ 	.short	0x0101


	//----- nvinfo : EIATTR_INT_WARP_WIDE_INSTR_OFFSETS
	.align		4
        /*0030*/ 	.byte	0x04, 0x31
        /*0032*/ 	.short	(.L_27 - .L_26)


	//   ....[0]....
.L_26:
        /*0034*/ 	.word	0x00000370


	//   ....[1]....
        /*0038*/ 	.word	0x000003a0


	//   ....[2]....
        /*003c*/ 	.word	0x00000480


	//----- nvinfo : EIATTR_COOP_GROUP_MASK_REGIDS
	.align		4
.L_27:
        /*0040*/ 	.byte	0x04, 0x29
        /*0042*/ 	.short	(.L_29 - .L_28)


	//   ....[0]....
.L_28:
        /*0044*/ 	.word	0xffffffff


	//   ....[1]....
        /*0048*/ 	.word	0xffffffff


	//   ....[2]....
        /*004c*/ 	.word	0xffffffff


	//   ....[3]....
        /*0050*/ 	.word	0xffffffff


	//   ....[4]....
        /*0054*/ 	.word	0xffffffff


	//----- nvinfo : EIATTR_COOP_GROUP_INSTR_OFFSETS
	.align		4
.L_29:
        /*0058*/ 	.byte	0x04, 0x28
        /*005a*/ 	.short	(.L_31 - .L_30)


	//   ....[0]....
.L_30:
        /*005c*/ 	.word	0x00000060


	//   ....[1]....
        /*0060*/ 	.word	0x00000070


	//   ....[2]....
        /*0064*/ 	.word	0x00000130


	//   ....[3]....
        /*0068*/ 	.word	0x00000280


	//   ....[4]....
        /*006c*/ 	.word	0x00000f30


	//----- nvinfo : EIATTR_REG_RECONFIG
	.align		4
.L_31:
        /*0070*/ 	.byte	0x01, 0x54
	.zero		2


	//----- nvinfo : EIATTR_SYSCALL_OFFSETS
	.align		4
        /*0074*/ 	.byte	0x04, 0x46
        /*0076*/ 	.short	(.L_33 - .L_32)


	//   ....[0]....
.L_32:
        /*0078*/ 	.word	0x000010f0


	//----- nvinfo : EIATTR_MBARRIER_INSTR_OFFSETS
	.align		4
.L_33:
        /*007c*/ 	.byte	0x04, 0x39
        /*007e*/ 	.short	(.L_35 - .L_34)


	//   ....[0]....
.L_34:
        /*0080*/ 	.word	0x00000230
        /*0084*/ 	.word	0x000000ff
        /*0088*/ 	.word	0x00000000
        /*008c*/ 	.short	0x0100
        /*008e*/ 	.byte	0x08
	.zero		1


	//   ....[1]....
        /*0090*/ 	.word	0x00000240
        /*0094*/ 	.word	0x000000ff
        /*0098*/ 	.word	0x00000010
        /*009c*/ 	.short	0x0100
        /*009e*/ 	.byte	0x08
	.zero		1


	//   ....[2]....
        /*00a0*/ 	.word	0x00000250
        /*00a4*/ 	.word	0x000000ff
        /*00a8*/ 	.word	0x00000008
        /*00ac*/ 	.short	0x0100
        /*00ae*/ 	.byte	0x08
	.zero		1


	//   ....[3]....
        /*00b0*/ 	.word	0x00000260
        /*00b4*/ 	.word	0x000000ff
        /*00b8*/ 	.word	0x00000018
        /*00bc*/ 	.short	0x0100
        /*00be*/ 	.byte	0x08
	.zero		1


	//   ....[4]....
        /*00c0*/ 	.word	0x000004f0
        /*00c4*/ 	.word	0x000000ff
        /*00c8*/ 	.word	0x00000030
        /*00cc*/ 	.short	0x0100
        /*00ce*/ 	.byte	0x06
	.zero		1


	//   ....[5]....
        /*00d0*/ 	.word	0x00000550
        /*00d4*/ 	.word	0x000000ff
        /*00d8*/ 	.word	0x00000038
        /*00dc*/ 	.short	0x0100
        /*00de*/ 	.byte	0x06
	.zero		1


	//   ....[6]....
        /*00e0*/ 	.word	0x000011c0
        /*00e4*/ 	.word	0x00000003
        /*00e8*/ 	.word	0x00000000
        /*00ec*/ 	.short	0x010a
        /*00ee*/ 	.byte	0x3f
	.zero		1


	//   ....[7]....
        /*00f0*/ 	.word	0x00001200
        /*00f4*/ 	.word	0x00000003
        /*00f8*/ 	.word	0x00000000
        /*00fc*/ 	.short	0x010a
        /*00fe*/ 	.byte	0x3f
	.zero		1


	//   ....[8]....
        /*0100*/ 	.word	0x00003890
        /*0104*/ 	.word	0x00000005
        /*0108*/ 	.word	0x00000000
        /*010c*/ 	.short	0x010a
        /*010e*/ 	.byte	0x3f
	.zero		1


	//   ....[9]....
        /*0110*/ 	.word	0x000038d0
        /*0114*/ 	.word	0x00000005
        /*0118*/ 	.word	0x00000000
        /*011c*/ 	.short	0x010a
        /*011e*/ 	.byte	0x3f
	.zero		1


	//   ....[10]....
        /*0120*/ 	.word	0x00005af0
        /*0124*/ 	.word	0x00000004
        /*0128*/ 	.word	0x00000000
        /*012c*/ 	.short	0x0101
        /*012e*/ 	.byte	0x3f
	.zero		1


	//   ....[11]....
        /*0130*/ 	.word	0x00005cb0
        /*0134*/ 	.word	0x00000000
        /*0138*/ 	.word	0x00000000
        /*013c*/ 	.short	0x0101
        /*013e*/ 	.byte	0x3f
	.zero		1


	//   ....[12]....
        /*0140*/ 	.word	0x0000b990
        /*0144*/ 	.word	0x0000000c
        /*0148*/ 	.word	0x00000010
        /*014c*/ 	.short	0x010a
        /*014e*/ 	.byte	0x3f
	.zero		1


	//   ....[13]....
        /*0150*/ 	.word	0x0000be10
        /*0154*/ 	.word	0x00000005
        /*0158*/ 	.word	0x00000038
        /*015c*/ 	.short	0x0101
        /*015e*/ 	.byte	0x3f
	.zero		1


	//   ....[14]....
        /*0160*/ 	.word	0x0000c510
        /*0164*/ 	.word	0x00000007
        /*0168*/ 	.word	0x00000000
        /*016c*/ 	.short	0x010a
        /*016e*/ 	.byte	0x3f
	.zero		1


	//   ....[15]....
        /*0170*/ 	.word	0x0000c590
        /*0174*/ 	.word	0x00000005
        /*0178*/ 	.word	0x00000000
        /*017c*/ 	.short	0x010a
        /*017e*/ 	.byte	0x3f
	.zero		1


	//   ....[16]....
        /*0180*/ 	.word	0x0000c5f0
        /*0184*/ 	.word	0x00000003
        /*0188*/ 	.word	0x00000000
        /*018c*/ 	.short	0x010a
        /*018e*/ 	.byte	0x3f
	.zero		1


	//   ....[17]....
        /*0190*/ 	.word	0x0000c640
        /*0194*/ 	.word	0x00000005
        /*0198*/ 	.word	0x00000000
        /*019c*/ 	.short	0x010a
        /*019e*/ 	.byte	0x3f
	.zero		1


	//   ....[18]....
        /*01a0*/ 	.word	0x0000c710
        /*01a4*/ 	.word	0x0000000c
        /*01a8*/ 	.word	0x00000010
        /*01ac*/ 	.short	0x010a
        /*01ae*/ 	.byte	0x3f
	.zero		1


	//   ....[19]....
        /*01b0*/ 	.word	0x0000c7e0
        /*01b4*/ 	.word	0x00000007
        /*01b8*/ 	.word	0x00000000
        /*01bc*/ 	.short	0x010a
        /*01be*/ 	.byte	0x3f
	.zero		1


	//----- nvinfo : EIATTR_NUM_MBARRIERS
	.align		4
.L_35:
        /*01c0*/ 	.byte	0x03, 0x38
        /*01c2*/ 	.short	0x0006


	//----- nvinfo : EIATTR_EXIT_INSTR_OFFSETS
	.align		4
        /*01c4*/ 	.byte	0x04, 0x1c
        /*01c6*/ 	.short	(.L_37 - .L_36)


	//   ....[0]....
.L_36:
        /*01c8*/ 	.word	0x000005a0


	//   ....[1]....
        /*01cc*/ 	.word	0x00000e70


	//   ....[2]....
        /*01d0*/ 	.word	0x0000b000


	//   ....[3]....
        /*01d4*/ 	.word	0x0000b630


	//   ....[4]....
        /*01d8*/ 	.word	0x0000c5e0


	//----- nvinfo : EIATTR_MAX_THREADS
	.align		4
.L_37:
        /*01dc*/ 	.byte	0x04, 0x05
        /*01de*/ 	.short	(.L_39 - .L_38)
.L_38:
        /*01e0*/ 	.word	0x00000180
        /*01e4*/ 	.word	0x00000001
        /*01e8*/ 	.word	0x00000001


	//----- nvinfo : EIATTR_CRS_STACK_SIZE
	.align		4
.L_39:
        /*01ec*/ 	.byte	0x04, 0x1e
        /*01ee*/ 	.short	(.L_41 - .L_40)
.L_40:
        /*01f0*/ 	.word	0x00000000


	//----- nvinfo : EIATTR_CBANK_PARAM_SIZE
	.align		4
.L_41:
        /*01f4*/ 	.byte	0x03, 0x19
        /*01f6*/ 	.short	0x0470


	//----- nvinfo : EIATTR_PARAM_CBANK
	.align		4
        /*01f8*/ 	.byte	0x04, 0x0a
        /*01fa*/ 	.short	(.L_43 - .L_42)
	.align		4
.L_42:
        /*01fc*/ 	.word	index@(.nv.constant0._ZN7cutlass13device_kernelINS_4gemm6kernel13GemmUniversalIN4cute5tupleIJiiiiEEENS1_10collective13CollectiveMmaINS1_34MainloopSm90TmaGmmaWarpSpecializedILi2ENS5_IJNS4_1CILi1EEESB_SB_EEENS1_35KernelTmaWarpSpecializedCooperativeEEENS5_IJNSA_ILi128EEENSA_ILi176EEENSA_ILi256EEEEEEaNS5_IJlSB_lEEEaSJ_NS4_8TiledMMAINS4_8MMA_AtomIJNS4_4SM904GMMA26MMA_64x16x32_S32S8S8_SS_TNEEEENS4_6LayoutINS5_IJNSA_ILi2EEESB_SB_EEENS5_IJSB_NSA_ILi0EEEST_EEEEENS5_IJNS4_10UnderscoreESW_SW_EEEEENS4_13SM90_TMA_LOADENS4_14ComposedLayoutINS4_7SwizzleILi3ELi4ELi3EEENS4_18smem_ptr_flag_bitsILi8EEENSQ_INS5_IJNSA_ILi8EEESF_EEENS5_IJSF_SB_EEEEEEEvNS4_8identityESZ_S19_vS1A_EENS_8epilogue10collective6detail29Sm90TmaWarpSpecializedAdapterINS1D_15DefaultEpilogueIaSJ_SJ_NS1C_6thread17LinearCombinationIaLi1EiiLNS1H_9ScaleType4KindE0ELNS_15FloatRoundStyleE2EaEENS1_15EpilogueDefaultEEEEEvvEEEEvNT_6ParamsE)
        /*0200*/ 	.short	0x0210
        /*0202*/ 	.short	0x0470


	//----- nvinfo : EIATTR_SW_WAR
	.align		4
.L_43:
        /*0204*/ 	.byte	0x04, 0x36
        /*0206*/ 	.short	(.L_45 - .L_44)
.L_44:
        /*0208*/ 	.word	0x00000008
.L_45:


//--------------------- .nv.callgraph             --------------------------
	.section	.nv.callgraph,"",@"SHT_CUDA_CALLGRAPH"
	.align	4
	.sectionentsize	8
	.align		4
        /*0000*/ 	.word	0x00000000
	.align		4
        /*0004*/ 	.word	0xffffffff
	.align		4
        /*0008*/ 	.word	index@(_ZN7cutlass13device_kernelINS_4gemm6kernel13GemmUniversalIN4cute5tupleIJiiiiEEENS1_10collective13CollectiveMmaINS1_34MainloopSm90TmaGmmaWarpSpecializedILi2ENS5_IJNS4_1CILi1EEESB_SB_EEENS1_35KernelTmaWarpSpecializedCooperativeEEENS5_IJNSA_ILi128EEENSA_ILi176EEENSA_ILi256EEEEEEaNS5_IJlSB_lEEEaSJ_NS4_8TiledMMAINS4_8MMA_AtomIJNS4_4SM904GMMA26MMA_64x16x32_S32S8S8_SS_TNEEEENS4_6LayoutINS5_IJNSA_ILi2EEESB_SB_EEENS5_IJSB_NSA_ILi0EEEST_EEEEENS5_IJNS4_10UnderscoreESW_SW_EEEEENS4_13SM90_TMA_LOADENS4_14ComposedLayoutINS4_7SwizzleILi3ELi4ELi3EEENS4_18smem_ptr_flag_bitsILi8EEENSQ_INS5_IJNSA_ILi8EEESF_EEENS5_IJSF_SB_EEEEEEEvNS4_8identityESZ_S19_vS1A_EENS_8epilogue10collective6detail29Sm90TmaWarpSpecializedAdapterINS1D_15DefaultEpilogueIaSJ_SJ_NS1C_6thread17LinearCombinationIaLi1EiiLNS1H_9ScaleType4KindE0ELNS_15FloatRoundStyleE2EaEENS1_15EpilogueDefaultEEEEEvvEEEEvNT_6ParamsE)
	.align		4
        /*000c*/ 	.word	index@(__assertfail)
	.align		4
        /*0010*/ 	.word	0x00000000
	.align		4
        /*0014*/ 	.word	0xfffffffe
	.align		4
        /*0018*/ 	.word	0x00000000
	.align		4
        /*001c*/ 	.word	0xfffffffd
	.align		4
        /*0020*/ 	.word	0x00000000
	.align		4
        /*0024*/ 	.word	0xfffffffc


//--------------------- .nv.constant4             --------------------------
	.section	.nv.constant4,"a",@progbits
	.align	8
	.align		8
.nv.constant4:
        /*0000*/ 	.dword	__assertfail
	.align		8
        /*0008*/ 	.dword	__unnamed_1
	.align		8
        /*0010*/ 	.dword	_ZN40_INTERNAL_6d6c7f54_4_k_cu_0c0f8469_133374cuda3std3__45__cpo5beginE
	.align		8
        /*0018*/ 	.dword	_ZN40_INTERNAL_6d6c7f54_4_k_cu_0c0f8469_133374cuda3std3__45__cpo3endE
	.align		8
        /*0020*/ 	.dword	_ZN40_INTERNAL_6d6c7f54_4_k_cu_0c0f8469_133374cuda3std3__45__cpo6cbeginE
	.align		8
        /*0028*/ 	.dword	_ZN40_INTERNAL_6d6c7f54_4_k_cu_0c0f8469_133374cuda3std3__45__cpo4cendE
	.align		8
        /*0030*/ 	.dword	_ZN40_INTERNAL_6d6c7f54_4_k_cu_0c0f8469_133374cuda3std3__442_GLOBAL__N__6d6c7f54_4_k_cu_0c0f8469_133376ignoreE
	.align		8
        /*0038*/ 	.dword	_ZN40_INTERNAL_6d6c7f54_4_k_cu_0c0f8469_133374cuda3std3__419piecewise_constructE
	.align		8
        /*0040*/ 	.dword	_ZN40_INTERNAL_6d6c7f54_4_k_cu_0c0f8469_133374cuda3std3__48in_placeE
	.align		8
        /*0048*/ 	.dword	_ZN40_INTERNAL_6d6c7f54_4_k_cu_0c0f8469_133374cuda3std6ranges3__45__cpo4swapE
	.align		8
        /*0050*/ 	.dword	_ZN40_INTERNAL_6d6c7f54_4_k_cu_0c0f8469_133374cuda3std6ranges3__45__cpo9iter_moveE
	.align		8
        /*0058*/ 	.dword	_ZN40_INTERNAL_6d6c7f54_4_k_cu_0c0f8469_133374cute7productE
	.align		8
        /*0060*/ 	.dword	_ZN40_INTERNAL_6d6c7f54_4_k_cu_0c0f8469_133374cute1_E
	.align		8
        /*0068*/ 	.dword	$str$22
	.align		8
        /*0070*/ 	.dword	$str$23


//--------------------- .text._ZN7cutlass13device_kernelINS_4gemm6kernel13GemmUniversalIN4cute5tupleIJiiiiEEENS1_10collective13CollectiveMmaINS1_34MainloopSm90TmaGmmaWarpSpecializedILi2ENS5_IJNS4_1CILi1EEESB_SB_EEENS1_35KernelTmaWarpSpecializedCooperativeEEENS5_IJNSA_ILi128EEENSA_ILi176EEENSA_ILi256EEEEEEaNS5_IJlSB_lEEEaSJ_NS4_8TiledMMAINS4_8MMA_AtomIJNS4_4SM904GMMA26MMA_64x16x32_S32S8S8_SS_TNEEEENS4_6LayoutINS5_IJNSA_ILi2EEESB_SB_EEENS5_IJSB_NSA_ILi0EEEST_EEEEENS5_IJNS4_10UnderscoreESW_SW_EEEEENS4_13SM90_TMA_LOADENS4_14ComposedLayoutINS4_7SwizzleILi3ELi4ELi3EEENS4_18smem_ptr_flag_bitsILi8EEENSQ_INS5_IJNSA_ILi8EEESF_EEENS5_IJSF_SB_EEEEEEEvNS4_8identityESZ_S19_vS1A_EENS_8epilogue10collective6detail29Sm90TmaWarpSpecializedAdapterINS1D_15DefaultEpilogueIaSJ_SJ_NS1C_6thread17LinearCombinationIaLi1EiiLNS1H_9ScaleType4KindE0ELNS_15FloatRoundStyleE2EaEENS1_15EpilogueDefaultEEEEEvvEEEEvNT_6ParamsE --------------------------
	.section	.text._ZN7cutlass13device_kernelINS_4gemm6kernel13GemmUniversalIN4cute5tupleIJiiiiEEENS1_10collective13CollectiveMmaINS1_34MainloopSm90TmaGmmaWarpSpecializedILi2ENS5_IJNS4_1CILi1EEESB_SB_EEENS1_35KernelTmaWarpSpecializedCooperativeEEENS5_IJNSA_ILi128EEENSA_ILi176EEENSA_ILi256EEEEEEaNS5_IJlSB_lEEEaSJ_NS4_8TiledMMAINS4_8MMA_AtomIJNS4_4SM904GMMA26MMA_64x16x32_S32S8S8_SS_TNEEEENS4_6LayoutINS5_IJNSA_ILi2EEESB_SB_EEENS5_IJSB_NSA_ILi0EEEST_EEEEENS5_IJNS4_10UnderscoreESW_SW_EEEEENS4_13SM90_TMA_LOADENS4_14ComposedLayoutINS4_7SwizzleILi3ELi4ELi3EEENS4_18smem_ptr_flag_bitsILi8EEENSQ_INS5_IJNSA_ILi8EEESF_EEENS5_IJSF_SB_EEEEEEEvNS4_8identityESZ_S19_vS1A_EENS_8epilogue10collective6detail29Sm90TmaWarpSpecializedAdapterINS1D_15DefaultEpilogueIaSJ_SJ_NS1C_6thread17LinearCombinationIaLi1EiiLNS1H_9ScaleType4KindE0ELNS_15FloatRoundStyleE2EaEENS1_15EpilogueDefaultEEEEEvvEEEEvNT_6ParamsE,"ax",@progbits
	.align	128
.text._ZN7cutlass13device_kernelINS_4gemm6kernel13GemmUniversalIN4cute5tupleIJiiiiEEENS1_10collective13CollectiveMmaINS1_34MainloopSm90TmaGmmaWarpSpecializedILi2ENS5_IJNS4_1CILi1EEESB_SB_EEENS1_35KernelTmaWarpSpecializedCooperativeEEENS5_IJNSA_ILi128EEENSA_ILi176EEENSA_ILi256EEEEEEaNS5_IJlSB_lEEEaSJ_NS4_8TiledMMAINS4_8MMA_AtomIJNS4_4SM904GMMA26MMA_64x16x32_S32S8S8_SS_TNEEEENS4_6LayoutINS5_IJNSA_ILi2EEESB_SB_EEENS5_IJSB_NSA_ILi0EEEST_EEEEENS5_IJNS4_10UnderscoreESW_SW_EEEEENS4_13SM90_TMA_LOADENS4_14ComposedLayoutINS4_7SwizzleILi3ELi4ELi3EEENS4_18smem_ptr_flag_bitsILi8EEENSQ_INS5_IJNSA_ILi8EEESF_EEENS5_IJSF_SB_EEEEEEEvNS4_8identityESZ_S19_vS1A_EENS_8epilogue10collective6detail29Sm90TmaWarpSpecializedAdapterINS1D_15DefaultEpilogueIaSJ_SJ_NS1C_6thread17LinearCombinationIaLi1EiiLNS1H_9ScaleType4KindE0ELNS_15FloatRoundStyleE2EaEENS1_15EpilogueDefaultEEEEEvvEEEEvNT_6ParamsE:
        .type           _ZN7cutlass13device_kernelINS_4gemm6kernel13GemmUniversalIN4cute5tupleIJiiiiEEENS1_10collective13CollectiveMmaINS1_34MainloopSm90TmaGmmaWarpSpecializedILi2ENS5_IJNS4_1CILi1EEESB_SB_EEENS1_35KernelTmaWarpSpecializedCooperativeEEENS5_IJNSA_ILi128EEENSA_ILi176EEENSA_ILi256EEEEEEaNS5_IJlSB_lEEEaSJ_NS4_8TiledMMAINS4_8MMA_AtomIJNS4_4SM904GMMA26MMA_64x16x32_S32S8S8_SS_TNEEEENS4_6LayoutINS5_IJNSA_ILi2EEESB_SB_EEENS5_IJSB_NSA_ILi0EEEST_EEEEENS5_IJNS4_10UnderscoreESW_SW_EEEEENS4_13SM90_TMA_LOADENS4_14ComposedLayoutINS4_7SwizzleILi3ELi4ELi3EEENS4_18smem_ptr_flag_bitsILi8EEENSQ_INS5_IJNSA_ILi8EEESF_EEENS5_IJSF_SB_EEEEEEEvNS4_8identityESZ_S19_vS1A_EENS_8epilogue10collective6detail29Sm90TmaWarpSpecializedAdapterINS1D_15DefaultEpilogueIaSJ_SJ_NS1C_6thread17LinearCombinationIaLi1EiiLNS1H_9ScaleType4KindE0ELNS_15FloatRoundStyleE2EaEENS1_15EpilogueDefaultEEEEEvvEEEEvNT_6ParamsE,@function
        .size           _ZN7cutlass13device_kernelINS_4gemm6kernel13GemmUniversalIN4cute5tupleIJiiiiEEENS1_10collective13CollectiveMmaINS1_34MainloopSm90TmaGmmaWarpSpecializedILi2ENS5_IJNS4_1CILi1EEESB_SB_EEENS1_35KernelTmaWarpSpecializedCooperativeEEENS5_IJNSA_ILi128EEENSA_ILi176EEENSA_ILi256EEEEEEaNS5_IJlSB_lEEEaSJ_NS4_8TiledMMAINS4_8MMA_AtomIJNS4_4SM904GMMA26MMA_64x16x32_S32S8S8_SS_TNEEEENS4_6LayoutINS5_IJNSA_ILi2EEESB_SB_EEENS5_IJSB_NSA_ILi0EEEST_EEEEENS5_IJNS4_10UnderscoreESW_SW_EEEEENS4_13SM90_TMA_LOADENS4_14ComposedLayoutINS4_7SwizzleILi3ELi4ELi3EEENS4_18smem_ptr_flag_bitsILi8EEENSQ_INS5_IJNSA_ILi8EEESF_EEENS5_IJSF_SB_EEEEEEEvNS4_8identityESZ_S19_vS1A_EENS_8epilogue10collective6detail29Sm90TmaWarpSpecializedAdapterINS1D_15DefaultEpilogueIaSJ_SJ_NS1C_6thread17LinearCombinationIaLi1EiiLNS1H_9ScaleType4KindE0ELNS_15FloatRoundStyleE2EaEENS1_15EpilogueDefaultEEEEEvvEEEEvNT_6ParamsE,(.L_x_242 - _ZN7cutlass13device_kernelINS_4gemm6kernel13GemmUniversalIN4cute5tupleIJiiiiEEENS1_10collective13CollectiveMmaINS1_34MainloopSm90TmaGmmaWarpSpecializedILi2ENS5_IJNS4_1CILi1EEESB_SB_EEENS1_35KernelTmaWarpSpecializedCooperativeEEENS5_IJNSA_ILi128EEENSA_ILi176EEENSA_ILi256EEEEEEaNS5_IJlSB_lEEEaSJ_NS4_8TiledMMAINS4_8MMA_AtomIJNS4_4SM904GMMA26MMA_64x16x32_S32S8S8_SS_TNEEEENS4_6LayoutINS5_IJNSA_ILi2EEESB_SB_EEENS5_IJSB_NSA_ILi0EEEST_EEEEENS5_IJNS4_10UnderscoreESW_SW_EEEEENS4_13SM90_TMA_LOADENS4_14ComposedLayoutINS4_7SwizzleILi3ELi4ELi3EEENS4_18smem_ptr_flag_bitsILi8EEENSQ_INS5_IJNSA_ILi8EEESF_EEENS5_IJSF_SB_EEEEEEEvNS4_8identityESZ_S19_vS1A_EENS_8epilogue10collective6detail29Sm90TmaWarpSpecializedAdapterINS1D_15DefaultEpilogueIaSJ_SJ_NS1C_6thread17LinearCombinationIaLi1EiiLNS1H_9ScaleType4KindE0ELNS_15FloatRoundStyleE2EaEENS1_15EpilogueDefaultEEEEEvvEEEEvNT_6ParamsE)
        .other          _ZN7cutlass13device_kernelINS_4gemm6kernel13GemmUniversalIN4cute5tupleIJiiiiEEENS1_10collective13CollectiveMmaINS1_34MainloopSm90TmaGmmaWarpSpecializedILi2ENS5_IJNS4_1CILi1EEESB_SB_EEENS1_35KernelTmaWarpSpecializedCooperativeEEENS5_IJNSA_ILi128EEENSA_ILi176EEENSA_ILi256EEEEEEaNS5_IJlSB_lEEEaSJ_NS4_8TiledMMAINS4_8MMA_AtomIJNS4_4SM904GMMA26MMA_64x16x32_S32S8S8_SS_TNEEEENS4_6LayoutINS5_IJNSA_ILi2EEESB_SB_EEENS5_IJSB_NSA_ILi0EEEST_EEEEENS5_IJNS4_10UnderscoreESW_SW_EEEEENS4_13SM90_TMA_LOADENS4_14ComposedLayoutINS4_7SwizzleILi3ELi4ELi3EEENS4_18smem_ptr_flag_bitsILi8EEENSQ_INS5_IJNSA_ILi8EEESF_EEENS5_IJSF_SB_EEEEEEEvNS4_8identityESZ_S19_vS1A_EENS_8epilogue10collective6detail29Sm90TmaWarpSpecializedAdapterINS1D_15DefaultEpilogueIaSJ_SJ_NS1C_6thread17LinearCombinationIaLi1EiiLNS1H_9ScaleType4KindE0ELNS_15FloatRoundStyleE2EaEENS1_15EpilogueDefaultEEEEEvvEEEEvNT_6ParamsE,@"STO_CUDA_ENTRY STV_DEFAULT"
_ZN7cutlass13device_kernelINS_4gemm6kernel13GemmUniversalIN4cute5tupleIJiiiiEEENS1_10collective13CollectiveMmaINS1_34MainloopSm90TmaGmmaWarpSpecializedILi2ENS5_IJNS4_1CILi1EEESB_SB_EEENS1_35KernelTmaWarpSpecializedCooperativeEEENS5_IJNSA_ILi128EEENSA_ILi176EEENSA_ILi256EEEEEEaNS5_IJlSB_lEEEaSJ_NS4_8TiledMMAINS4_8MMA_AtomIJNS4_4SM904GMMA26MMA_64x16x32_S32S8S8_SS_TNEEEENS4_6LayoutINS5_IJNSA_ILi2EEESB_SB_EEENS5_IJSB_NSA_ILi0EEEST_EEEEENS5_IJNS4_10UnderscoreESW_SW_EEEEENS4_13SM90_TMA_LOADENS4_14ComposedLayoutINS4_7SwizzleILi3ELi4ELi3EEENS4_18smem_ptr_flag_bitsILi8EEENSQ_INS5_IJNSA_ILi8EEESF_EEENS5_IJSF_SB_EEEEEEEvNS4_8identityESZ_S19_vS1A_EENS_8epilogue10collective6detail29Sm90TmaWarpSpecializedAdapterINS1D_15DefaultEpilogueIaSJ_SJ_NS1C_6thread17LinearCombinationIaLi1EiiLNS1H_9ScaleType4KindE0ELNS_15FloatRoundStyleE2EaEENS1_15EpilogueDefaultEEEEEvvEEEEvNT_6ParamsE:
[----:B------:R-:W0:Y:S01]  /*0000*/  LDC R1, c[0x0][0x28] ;  /* 0x00000a00ff017b82 */ /* 0x000e220000000800 */
[----:B------:R-:W1:Y:S01]  /*0010*/  S2R R18, SR_TID.X ;  /* 0x0000000000127919 */ /* 0x000e620000002100 */
[----:B------:R-:W-:Y:S01]  /*0020*/  ELECT P0, URZ, PT ;  /* 0x00000000003f782f */ /* 0x000fe20003800000 */
[----:B------:R-:W-:Y:S01]  /*0030*/  BSSY B0, `(.L_x_0) ;  /* 0x000000f000007945 */ /* 0x000fe20003800000 */
[--C-:B-1----:R-:W-:Y:S02]  /*0040*/  SHF.R.U32.HI R0, RZ, 0x5, R18.reuse ;  /* 0x00000005ff007819 */ /* 0x102fe40000011612 */
[----:B------:R-:W-:-:S03]  /*0050*/  SHF.R.U32.HI R2, RZ, 0x7, R18 ;  /* 0x00000007ff027819 */ /* 0x000fc60000011612 */
[----:B------:R-:W1:Y:S04]  /*0060*/  SHFL.IDX PT, R5, R0, RZ, 0x1f ;  /* 0x00001fff00057589 */ /* 0x000e6800000e0000 */
[----:B------:R2:W3:Y:S01]  /*0070*/  SHFL.IDX PT, R8, R2, RZ, 0x1f ;  /* 0x00001fff02087589 */ /* 0x0004e200000e0000 */
[----:B-1----:R-:W-:-:S13]  /*0080*/  ISETP.NE.OR P0, PT, R5, RZ, !P0 ;  /* 0x000000ff0500720c */ /* 0x002fda0004705670 */
[----:B0-23--:R-:W-:Y:S05]  /*0090*/  @P0 BRA `(.L_x_1) ;  /* 0x0000000000200947 */ /* 0x00dfea0003800000 */
[----:B------:R-:W-:Y:S02]  /*00a0*/  ULDC.64 UR4, c[0x0][0x198] ;  /* 0x0000660000047ab9 */ /* 0x000fe40000000a00 */
[----:B------:R-:W-:Y:S02]  /*00b0*/  UIADD3 UR6, UP0, UR4, 0xf0, URZ ;  /* 0x000000f004067890 */ /* 0x000fe4000ff1e03f */
[----:B------:R-:W-:Y:S02]  /*00c0*/  UIADD3 UR4, UP1, UR4, 0x1f0, URZ ;  /* 0x000001f004047890 */ /* 0x000fe4000ff3e03f */
[----:B------:R-:W-:Y:S02]  /*00d0*/  UIADD3.X UR7, URZ, UR5, URZ, UP0, !UPT ;  /* 0x000000053f077290 */ /* 0x000fe400087fe43f */
[----:B------:R-:W-:-:S07]  /*00e0*/  UIADD3.X UR5, URZ, UR5, URZ, UP1, !UPT ;  /* 0x000000053f057290 */ /* 0x000fce0008ffe43f */
[----:B------:R0:W-:Y:S02]  /*00f0*/  UTMACCTL.PF [UR6] ;  /* 0x00000000060079b9 */ /* 0x0001e40008040000 */
[----:B------:R0:W-:Y:S02]  /*0100*/  UTMACCTL.PF [UR4] ;  /* 0x00000000040079b9 */ /* 0x0001e40008040000 */
[----:B0-----:R-:W-:Y:S01]  /*0110*/  NOP ;  /* 0x0000000000007918 */ /* 0x001fe20000000000 */
.L_x_1:
[----:B------:R-:W-:Y:S05]  /*0120*/  BSYNC B0 ;  /* 0x0000000000007941 */ /* 0x000fea0003800000 */
.L_x_0:
[----:B------:R-:W0:Y:S02]  /*0130*/  SHFL.IDX PT, R2, R0, RZ, 0x1f ;  /* 0x00001fff00027589 */ /* 0x000e2400000e0000 */
[----:B0-----:R-:W-:-:S13]  /*0140*/  ISETP.NE.AND P0, PT, R2, RZ, PT ;  /* 0x000000ff0200720c */ /* 0x001fda0003f05270 */
[----:B------:R-:W-:Y:S05]  /*0150*/  @P0 BRA `(.L_x_2) ;  /* 0x0000000000480947 */ /* 0x000fea0003800000 */
[----:B------:R-:W0:Y:S01]  /*0160*/  S2UR UR8, SR_CgaCtaId ;  /* 0x00000000000879c3 */ /* 0x000e220000008800 */
[----:B------:R-:W-:Y:S01]  /*0170*/  UMOV UR4, 0x400 ;  /* 0x0000040000047882 */ /* 0x000fe20000000000 */
[----:B------:R-:W-:Y:S01]  /*0180*/  UMOV UR5, 0x1 ;  /* 0x0000000100057882 */ /* 0x000fe20000000000 */
[----:B------:R-:W-:Y:S01]  /*0190*/  UMOV UR6, 0x100 ;  /* 0x0000010000067882 */ /* 0x000fe20000000000 */
[----:B------:R-:W-:Y:S01]  /*01a0*/  ELECT P0, URZ, PT ;  /* 0x00000000003f782f */ /* 0x000fe20003800000 */
[----:B------:R-:W-:-:S04]  /*01b0*/  UIADD3 UR6, -UR6, 0x100000, URZ ;  /* 0x0010000006067890 */ /* 0x000fc8000fffe13f */
[----:B------:R-:W-:Y:S02]  /*01c0*/  USHF.L.U32 UR7, UR6, 0xb, URZ ;  /* 0x0000000b06077899 */ /* 0x000fe4000800063f */
[----:B------:R-:W-:Y:S02]  /*01d0*/  USHF.L.U32 UR6, UR6, 0x1, URZ ;  /* 0x0000000106067899 */ /* 0x000fe4000800063f */
[----:B0-----:R-:W-:Y:S02]  /*01e0*/  ULEA UR8, UR8, UR4, 0x18 ;  /* 0x0000000408087291 */ /* 0x001fe4000f8ec03f */
[----:B------:R-:W-:-:S04]  /*01f0*/  UIADD3 UR4, -UR5, 0x100000, URZ ;  /* 0x0010000005047890 */ /* 0x000fc8000fffe13f */
[----:B------:R-:W-:Y:S02]  /*0200*/  USHF.L.U32 UR5, UR4, 0xb, URZ ;  /* 0x0000000b04057899 */ /* 0x000fe4000800063f */
[----:B------:R-:W-:Y:S01]  /*0210*/  USHF.L.U32 UR4, UR4, 0x1, URZ ;  /* 0x0000000104047899 */ /* 0x000fe2000800063f */
[----:B------:R-:W0:Y:S11]  /*0220*/  FENCE.VIEW.ASYNC.S ;  /* 0x00000000000073c6 */ /* 0x000e360000000000 */
[----:B0-----:R0:W1:Y:S01]  /*0230*/  SYNCS.EXCH.64 URZ, [UR8], UR4 ;  /* 0x00000004083f75b2 */ /* 0x0010620008000100 */
[----:B------:R0:W2:Y:S01]  /*0240*/  SYNCS.EXCH.64 URZ, [UR8+0x10], UR6 ;  /* 0x00001006083f75b2 */ /* 0x0000a20008000100 */
[----:B------:R0:W3:Y:S01]  /*0250*/  SYNCS.EXCH.64 URZ, [UR8+0x8], UR4 ;  /* 0x00000804083f75b2 */ /* 0x0000e20008000100 */
[----:B------:R0:W4:Y:S01]  /*0260*/  SYNCS.EXCH.64 URZ, [UR8+0x18], UR6 ;  /* 0x00001806083f75b2 */ /* 0x0001220008000100 */
[----:B------:R-:W-:Y:S01]  /*0270*/  NOP ;  /* 0x0000000000007918 */ /* 0x000fe20000000000 */
.L_x_2:
[----:B------:R-:W5:Y:S01]  /*0280*/  SHFL.IDX PT, R0, R0, RZ, 0x1f ;  /* 0x00001fff00007589 */ /* 0x000f6200000e0000 */
[----:B------:R-:W-:Y:S01]  /*0290*/  ELECT P0, URZ, PT ;  /* 0x00000000003f782f */ /* 0x000fe20003800000 */
[----:B------:R-:W1:Y:S01]  /*02a0*/  LDC R2, c[0x0][0x65c] ;  /* 0x00019700ff027b82 */ /* 0x000e620000000800 */
[----:B------:R-:W-:Y:S01]  /*02b0*/  SHF.R.S32.HI R6, RZ, 0x1f, R5 ;  /* 0x0000001fff067819 */ /* 0x000fe20000011405 */
[----:B------:R-:W2:Y:S01]  /*02c0*/  S2R R3, SR_CTAID.Y ;  /* 0x0000000000037919 */ /* 0x000ea20000002600 */
[----:B0-----:R-:W-:Y:S01]  /*02d0*/  UMOV UR4, 0x20 ;  /* 0x0000002000047882 */ /* 0x001fe20000000000 */
[----:B------:R-:W-:Y:S01]  /*02e0*/  ISETP.NE.AND P2, PT, R8, RZ, PT ;  /* 0x000000ff0800720c */ /* 0x000fe20003f45270 */
[----:B------:R-:W-:Y:S01]  /*02f0*/  NOP ;  /* 0x0000000000007918 */ /* 0x000fe20000000000 */
[----:B------:R-:W0:Y:S01]  /*0300*/  S2R R4, SR_CTAID.X ;  /* 0x0000000000047919 */ /* 0x000e220000002500 */
[----:B------:R-:W-:Y:S01]  /*0310*/  LEA.HI R6, R6, R5, RZ, 0x2 ;  /* 0x0000000506067211 */ /* 0x000fe200078f10ff */
[----:B------:R-:W-:Y:S01]  /*0320*/  NOP ;  /* 0x0000000000007918 */ /* 0x000fe20000000000 */
[----:B-----5:R-:W-:-:S02]  /*0330*/  ISETP.NE.OR P0, PT, R0, RZ, !P0 ;  /* 0x000000ff0000720c */ /* 0x020fc40004705670 */
[----:B-1----:R-:W-:-:S04]  /*0340*/  ISETP.NE.AND P3, PT, R2, 0x1, PT ;  /* 0x000000010200780c */ /* 0x002fc80003f65270 */
[----:B------:R-:W-:Y:S02]  /*0350*/  P2R R0, PR, RZ, 0x8 ;  /* 0x00000008ff007803 */ /* 0x000fe40000000000 */
[----:B------:R-:W-:-:S05]  /*0360*/  LOP3.LUT R0, R6, 0xfffffffc, RZ, 0xc0, !PT ;  /* 0xfffffffc06007812 */ /* 0x000fca00078ec0ff */
[----:B------:R-:W-:Y:S01]  /*0370*/  VOTEU.ALL UP0, P0 ;  /* 0x00000000003f7886 */ /* 0x000fe20000000000 */
[----:B------:R-:W-:Y:S01]  /*0380*/  IMAD.IADD R0, R5, 0x1, -R0 ;  /* 0x0000000105007824 */ /* 0x000fe200078e0a00 */
[----:B------:R-:W0:Y:S01]  /*0390*/  @P3 LDC R17, c[0x0][0x10] ;  /* 0x00000400ff113b82 */ /* 0x000e220000000800 */
[----:B------:R-:W-:Y:S01]  /*03a0*/  VOTEU.ALL UP1, P0 ;  /* 0x00000000003f7886 */ /* 0x000fe20000020000 */
[----:B--2---:R-:W-:Y:S01]  /*03b0*/  @P3 IMAD.MOV.U32 R6, RZ, RZ, R3 ;  /* 0x000000ffff063224 */ /* 0x004fe200078e0003 */
[----:B------:R-:W-:Y:S01]  /*03c0*/  @!UP0 UMOV UR6, 0x400 ;  /* 0x0000040000068882 */ /* 0x000fe20000000000 */
[----:B------:R-:W-:-:S04]  /*03d0*/  @!UP0 UIADD3 UR4, -UR4, 0x100000, URZ ;  /* 0x0010000004048890 */ /* 0x000fc8000fffe13f */
[----:B------:R-:W-:Y:S02]  /*03e0*/  @!UP0 USHF.L.U32 UR5, UR4, 0xb, URZ ;  /* 0x0000000b04058899 */ /* 0x000fe4000800063f */
[----:B------:R-:W-:Y:S01]  /*03f0*/  @!UP0 USHF.L.U32 UR4, UR4, 0x1, URZ ;  /* 0x0000000104048899 */ /* 0x000fe2000800063f */
[----:B------:R-:W-:Y:S02]  /*0400*/  @P3 IMAD.MOV.U32 R7, RZ, RZ, RZ ;  /* 0x000000ffff073224 */ /* 0x000fe400078e00ff */
[----:B------:R-:W-:Y:S01]  /*0410*/  IMAD.MOV.U32 R5, RZ, RZ, RZ ;  /* 0x000000ffff057224 */ /* 0x000fe200078e00ff */
[----:B------:R-:W1:Y:S01]  /*0420*/  @!UP0 S2UR UR7, SR_CgaCtaId ;  /* 0x00000000000789c3 */ /* 0x000e620000008800 */
[----:B------:R-:W-:-:S07]  /*0430*/  @P3 IMAD.MOV.U32 R11, RZ, RZ, RZ ;  /* 0x000000ffff0b3224 */ /* 0x000fce00078e00ff */
[----:B------:R-:W2:Y:S01]  /*0440*/  @!P3 LDC R9, c[0x0][0xc] ;  /* 0x00000300ff09bb82 */ /* 0x000ea20000000800 */
[----:B0-----:R-:W-:-:S04]  /*0450*/  @P3 IMAD.WIDE.U32 R16, R4, R17, R6 ;  /* 0x0000001104103225 */ /* 0x001fc800078e0006 */
[----:B------:R-:W-:Y:S01]  /*0460*/  @P3 IMAD.IADD R17, R17, 0x1, R11 ;  /* 0x0000000111113824 */ /* 0x000fe200078e020b */
[----:B-1----:R-:W-:Y:S01]  /*0470*/  @!UP0 ULEA UR6, UR7, UR6, 0x18 ;  /* 0x0000000607068291 */ /* 0x002fe2000f8ec03f */
[----:B------:R-:W-:Y:S01]  /*0480*/  VOTEU.ALL UP0, P0 ;  /* 0x00000000003f7886 */ /* 0x000fe20000000000 */
[----:B------:R-:W-:-:S04]  /*0490*/  ISETP.NE.AND P0, PT, R0, 0x3, PT ;  /* 0x000000030000780c */ /* 0x000fc80003f05270 */
[----:B------:R-:W-:Y:S01]  /*04a0*/  ISETP.EQ.OR P0, PT, R0, RZ, !P0 ;  /* 0x000000ff0000720c */ /* 0x000fe20004702670 */
[----:B--2---:R-:W-:-:S03]  /*04b0*/  @!P3 IMAD.WIDE.U32 R6, R9, R3, R4 ;  /* 0x000000030906b225 */ /* 0x004fc600078e0004 */
[C---:B------:R-:W-:Y:S01]  /*04c0*/  ISETP.EQ.AND P0, PT, R8.reuse, RZ, P0 ;  /* 0x000000ff0800720c */ /* 0x040fe20000702270 */
[----:B------:R-:W-:Y:S01]  /*04d0*/  VIADD R8, R8, 0xffffffff ;  /* 0xffffffff08087836 */ /* 0x000fe20000000000 */
[----:B------:R-:W0:Y:S02]  /*04e0*/  FENCE.VIEW.ASYNC.S ;  /* 0x00000000000073c6 */ /* 0x000e240000000000 */
[----:B0-----:R0:W3:Y:S01]  /*04f0*/  @!UP0 SYNCS.EXCH.64 URZ, [UR6+0x30], UR4 ;  /* 0x00003004063f85b2 */ /* 0x0010e20008000100 */
[----:B------:R-:W-:Y:S01]  /*0500*/  @!P3 IMAD.MOV.U32 R16, RZ, RZ, R6 ;  /* 0x000000ffff10b224 */ /* 0x000fe200078e0006 */
[----:B------:R-:W-:Y:S01]  /*0510*/  SEL R19, RZ, 0x1, !P0 ;  /* 0x00000001ff137807 */ /* 0x000fe20004000000 */
[----:B------:R-:W-:Y:S01]  /*0520*/  @!P3 IMAD.MOV.U32 R17, RZ, RZ, R7 ;  /* 0x000000ffff11b224 */ /* 0x000fe200078e0007 */
[----:B------:R-:W-:-:S04]  /*0530*/  ISETP.GE.U32.AND P1, PT, R8, 0x2, PT ;  /* 0x000000020800780c */ /* 0x000fc80003f26070 */
[----:B------:R-:W-:Y:S01]  /*0540*/  SEL R19, R19, 0x2, P1 ;  /* 0x0000000213137807 */ /* 0x000fe20000800000 */
[----:B------:R0:W3:Y:S01]  /*0550*/  @!UP1 SYNCS.EXCH.64 URZ, [UR6+0x38], UR4 ;  /* 0x00003804063f95b2 */ /* 0x0000e20008000100 */
[----:B------:R-:W-:Y:S01]  /*0560*/  NOP ;  /* 0x0000000000007918 */ /* 0x000fe20000000000 */
[----:B---34-:R-:W-:Y:S06]  /*0570*/  BAR.SYNC.DEFER_BLOCKING 0x0 ;  /* 0x0000000000007b1d */ /* 0x018fec0000010000 */
[----:B------:R-:W-:Y:S05]  /*0580*/  @!P2 BRA `(.L_x_3) ;  /* 0x000000a800a0a947 */ /* 0x000fea0003800000 */
[----:B------:R-:W-:-:S13]  /*0590*/  ISETP.GT.U32.AND P0, PT, R8, 0x1, PT ;  /* 0x000000010800780c */ /* 0x000fda0003f04070 */
[----:B0-----:R-:W-:Y:S05]  /*05a0*/  @P0 EXIT ;  /* 0x000000000000094d */ /* 0x001fea0003800000 */
[----:B------:R-:W-:Y:S01]  /*05b0*/  ULDC.64 UR4, c[0x0][0x650] ;  /* 0x0001940000047ab9 */ /* 0x000fe20000000a00 */
[----:B------:R-:W-:Y:S01]  /*05c0*/  PRMT R0, RZ, 0x7610, R0 ;  /* 0x00007610ff007816 */ /* 0x000fe20000000000 */
[----:B------:R-:W-:Y:S01]  /*05d0*/  IMAD.MOV.U32 R114, RZ, RZ, -0x1 ;  /* 0xffffffffff727424 */ /* 0x000fe200078e00ff */
[----:B------:R-:W-:Y:S01]  /*05e0*/  ISETP.GE.U32.AND P0, PT, R16, UR4, PT ;  /* 0x0000000410007c0c */ /* 0x000fe2000bf06070 */
[----:B------:R-:W-:Y:S02]  /*05f0*/  IMAD.MOV.U32 R115, RZ, RZ, -0x1 ;  /* 0xffffffffff737424 */ /* 0x000fe400078e00ff */
[----:B------:R-:W-:Y:S01]  /*0600*/  IMAD.MOV.U32 R22, RZ, RZ, -0x1 ;  /* 0xffffffffff167424 */ /* 0x000fe200078e00ff */
[----:B------:R-:W-:-:S13]  /*0610*/  ISETP.GE.U32.AND.EX P0, PT, R17, UR5, PT, P0 ;  /* 0x0000000511007c0c */ /* 0x000fda000bf06100 */
[----:B------:R-:W-:Y:S05]  /*0620*/  @P0 BRA `(.L_x_4) ;  /* 0x0000000400580947 */ /* 0x000fea0003800000 */
[----:B------:R-:W0:Y:S01]  /*0630*/  LDC.64 R14, c[0x0][0x628] ;  /* 0x00018a00ff0e7b82 */ /* 0x000e220000000a00 */
[----:B------:R-:W-:Y:S02]  /*0640*/  IMAD.MOV.U32 R6, RZ, RZ, R16 ;  /* 0x000000ffff067224 */ /* 0x000fe400078e0010 */
[----:B------:R-:W-:-:S05]  /*0650*/  IMAD.MOV.U32 R7, RZ, RZ, R17 ;  /* 0x000000ffff077224 */ /* 0x000fca00078e0011 */
[----:B------:R-:W1:Y:S08]  /*0660*/  LDC R0, c[0x0][0x630] ;  /* 0x00018c00ff007b82 */ /* 0x000e700000000800 */
[----:B------:R-:W2:Y:S01]  /*0670*/  LDC.64 R20, c[0x0][0x620] ;  /* 0x00018800ff147b82 */ /* 0x000ea20000000a00 */
[----:B0-----:R-:W-:-:S04]  /*0680*/  ISETP.NE.U32.AND P0, PT, R14, RZ, PT ;  /* 0x000000ff0e00720c */ /* 0x001fc80003f05070 */
[----:B------:R-:W-:-:S13]  /*0690*/  ISETP.NE.AND.EX P0, PT, R15, RZ, PT, P0 ;  /* 0x000000ff0f00720c */ /* 0x000fda0003f05300 */
[----:B-12---:R-:W-:Y:S05]  /*06a0*/  @!P0 BRA `(.L_x_5) ;  /* 0x0000000000288947 */ /* 0x006fea0003800000 */
[----:B------:R-:W0:Y:S02]  /*06b0*/  LDC R11, c[0x0][0x634] ;  /* 0x00018d00ff0b7b82 */ /* 0x000e240000000800 */
[----:B0-----:R-:W-:-:S05]  /*06c0*/  IADD3 R11, P0, R16, R11, RZ ;  /* 0x0000000b100b7210 */ /* 0x001fca0007f1e0ff */
[----:B------:R-:W-:-:S04]  /*06d0*/  IMAD.X R13, RZ, RZ, R17, P0 ;  /* 0x000000ffff0d7224 */ /* 0x000fc800000e0611 */
[----:B------:R-:W-:-:S04]  /*06e0*/  IMAD.WIDE.U32 R6, R13, R14, RZ ;  /* 0x0000000e0d067225 */ /* 0x000fc800078e00ff */
[----:B------:R-:W-:-:S04]  /*06f0*/  IMAD.WIDE.U32 R8, P0, R11, R15, R6 ;  /* 0x0000000f0b087225 */ /* 0x000fc80007800006 */
[----:B------:R-:W-:-:S04]  /*0700*/  IMAD.WIDE.U32 R6, R11, R14, RZ ;  /* 0x0000000e0b067225 */ /* 0x000fc800078e00ff */
[----:B------:R-:W-:Y:S01]  /*0710*/  IMAD.X R11, RZ, RZ, RZ, P0 ;  /* 0x000000ffff0b7224 */ /* 0x000fe200000e06ff */
[----:B------:R-:W-:Y:S01]  /*0720*/  IADD3 RZ, P0, R7, R8, RZ ;  /* 0x0000000807ff7210 */ /* 0x000fe20007f1e0ff */
[----:B------:R-:W-:-:S04]  /*0730*/  IMAD.MOV.U32 R10, RZ, RZ, R9 ;  /* 0x000000ffff0a7224 */ /* 0x000fc800078e0009 */
[----:B------:R-:W-:-:S08]  /*0740*/  IMAD.WIDE.U32.X R6, R13, R15, R10, P0 ;  /* 0x0000000f0d067225 */ /* 0x000fd000000e040a */
.L_x_5:
[-CC-:B------:R-:W-:Y:S01]  /*0750*/  SHF.R.U64 R23, R6, R0.reuse, R7.reuse ;  /* 0x0000000006177219 */ /* 0x180fe20000001207 */
[----:B------:R-:W0:Y:S01]  /*0760*/  LDC R10, c[0x0][0x618] ;  /* 0x00018600ff0a7b82 */ /* 0x000e220000000800 */
[----:B------:R-:W-:Y:S01]  /*0770*/  SHF.R.U32.HI R5, RZ, R0, R7 ;  /* 0x00000000ff057219 */ /* 0x000fe20000011607 */
[----:B------:R-:W-:Y:S01]  /*0780*/  ULDC UR4, c[0x0][0x150] ;  /* 0x0000540000047ab9 */ /* 0x000fe20000000800 */
[----:B------:R-:W-:Y:S02]  /*0790*/  IADD3 R9, P0, RZ, -R23, RZ ;  /* 0x80000017ff097210 */ /* 0x000fe40007f1e0ff */
[----:B------:R-:W-:-:S03]  /*07a0*/  I2FP.F32.U32 R0, R4 ;  /* 0x0000000400007245 */ /* 0x000fc60000201000 */
[----:B------:R-:W1:Y:S01]  /*07b0*/  LDC.64 R26, c[0x0][0x640] ;  /* 0x00019000ff1a7b82 */ /* 0x000e620000000a00 */
[----:B------:R-:W-:Y:S02]  /*07c0*/  IMAD.X R11, RZ, RZ, ~R5, P0 ;  /* 0x000000ffff0b7224 */ /* 0x000fe400000e0e05 */
[----:B------:R-:W-:Y:S01]  /*07d0*/  FMUL R0, R0, UR4 ;  /* 0x0000000400007c20 */ /* 0x000fe20008400000 */
[----:B------:R-:W-:Y:S01]  /*07e0*/  IMAD.WIDE.U32 R6, R9, R20, R16 ;  /* 0x0000001409067225 */ /* 0x000fe200078e0010 */
[----:B------:R-:W-:-:S03]  /*07f0*/  ULDC UR4, c[0x0][0x154] ;  /* 0x0000550000047ab9 */ /* 0x000fc60000000800 */
[----:B------:R-:W-:Y:S01]  /*0800*/  IMAD R8, R11, R20, RZ ;  /* 0x000000140b087224 */ /* 0x000fe200078e02ff */
[----:B------:R-:W2:Y:S01]  /*0810*/  LDC R5, c[0x0][0x144] ;  /* 0x00005100ff057b82 */ /* 0x000ea20000000800 */
[----:B------:R-:W3:Y:S02]  /*0820*/  F2I.U32.TRUNC.NTZ R0, R0 ;  /* 0x0000000000007305 */ /* 0x000ee4000020f000 */
[----:B------:R-:W-:-:S04]  /*0830*/  IMAD R9, R9, R21, R8 ;  /* 0x0000001509097224 */ /* 0x000fc800078e0208 */
[----:B------:R-:W-:Y:S01]  /*0840*/  IMAD.IADD R7, R7, 0x1, R9 ;  /* 0x0000000107077824 */ /* 0x000fe200078e0209 */
[----:B------:R-:W4:Y:S01]  /*0850*/  LDC R12, c[0x0][0x608] ;  /* 0x00018200ff0c7b82 */ /* 0x000f220000000800 */
[----:B------:R-:W-:-:S03]  /*0860*/  IMAD.MOV.U32 R9, RZ, RZ, -0x1 ;  /* 0xffffffffff097424 */ /* 0x000fc600078e00ff */
[-CC-:B0-----:R-:W-:Y:S02]  /*0870*/  SHF.R.U64 R20, R6, R10.reuse, R7.reuse ;  /* 0x0000000a06147219 */ /* 0x181fe40000001207 */
[----:B------:R-:W-:Y:S02]  /*0880*/  I2FP.F32.U32 R6, R3 ;  /* 0x0000000300067245 */ /* 0x000fe40000201000 */
[----:B------:R-:W0:Y:S01]  /*0890*/  LDC R24, c[0x0][0x658] ;  /* 0x00019600ff187b82 */ /* 0x000e220000000800 */
[----:B-1----:R-:W-:Y:S01]  /*08a0*/  ISETP.NE.U32.AND P0, PT, R26, RZ, PT ;  /* 0x000000ff1a00720c */ /* 0x002fe20003f05070 */
[----:B---3--:R-:W-:Y:S01]  /*08b0*/  IMAD.MOV R8, RZ, RZ, -R0 ;  /* 0x000000ffff087224 */ /* 0x008fe200078e0a00 */
[----:B------:R-:W-:Y:S01]  /*08c0*/  SHF.R.U32.HI R7, RZ, R10, R7 ;  /* 0x0000000aff077219 */ /* 0x000fe20000011607 */
[----:B------:R-:W-:Y:S01]  /*08d0*/  FMUL R6, R6, UR4 ;  /* 0x0000000406067c20 */ /* 0x000fe20008400000 */
[----:B------:R-:W-:-:S03]  /*08e0*/  ISETP.NE.AND.EX P0, PT, R27, RZ, PT, P0 ;  /* 0x000000ff1b00720c */ /* 0x000fc60003f05300 */
[----:B------:R-:W1:Y:S01]  /*08f0*/  LDC R14, c[0x0][0x148] ;  /* 0x00005200ff0e7b82 */ /* 0x000e620000000800 */
[----:B--2---:R-:W-:-:S07]  /*0900*/  IMAD R0, R5, R8, R4 ;  /* 0x0000000805007224 */ /* 0x004fce00078e0204 */
[----:B------:R-:W2:Y:S01]  /*0910*/  LDC R22, c[0x0][0x600] ;  /* 0x00018000ff167b82 */ /* 0x000ea20000000800 */
[-CC-:B----4-:R-:W-:Y:S02]  /*0920*/  SHF.R.U64 R28, R20, R12.reuse, R7.reuse ;  /* 0x0000000c141c7219 */ /* 0x190fe40000001207 */
[----:B------:R-:W-:Y:S01]  /*0930*/  SHF.R.U32.HI R5, RZ, R12, R7 ;  /* 0x0000000cff057219 */ /* 0x000fe20000011607 */
[----:B------:R-:W-:Y:S01]  /*0940*/  IMAD.MOV.U32 R7, RZ, RZ, 0x1 ;  /* 0x00000001ff077424 */ /* 0x000fe200078e00ff */
[----:B------:R3:W4:Y:S03]  /*0950*/  F2I.U32.TRUNC.NTZ R12, R6 ;  /* 0x00000006000c7305 */ /* 0x000726000020f000 */
[----:B------:R-:W1:Y:S01]  /*0960*/  LDC R15, c[0x0][0x648] ;  /* 0x00019200ff0f7b82 */ /* 0x000e620000000800 */
[-C--:B0-----:R-:W-:Y:S02]  /*0970*/  SHF.L.U32 R4, R9, R24.reuse, RZ ;  /* 0x0000001809047219 */ /* 0x081fe400000006ff */
[----:B------:R-:W-:-:S02]  /*0980*/  SHF.R.U64 R30, R28, R24, R5 ;  /* 0x000000181c1e7219 */ /* 0x000fc40000001205 */
[----:B------:R-:W-:Y:S02]  /*0990*/  LOP3.LUT R11, RZ, R4, RZ, 0x33, !PT ;  /* 0x00000004ff0b7212 */ /* 0x000fe400078e33ff */
[-C--:B------:R-:W-:Y:S01]  /*09a0*/  SHF.R.U32.HI R5, RZ, R24.reuse, R5 ;  /* 0x00000018ff057219 */ /* 0x080fe20000011605 */
[----:B------:R-:W0:Y:S01]  /*09b0*/  LDC R21, c[0x0][0x638] ;  /* 0x00018e00ff157b82 */ /* 0x000e220000000800 */
[----:B------:R-:W-:Y:S01]  /*09c0*/  SHF.L.U32 R10, R7, R24, RZ ;  /* 0x00000018070a7219 */ /* 0x000fe200000006ff */
[----:B------:R-:W-:-:S06]  /*09d0*/  IMAD.MOV.U32 R4, RZ, RZ, R30 ;  /* 0x000000ffff047224 */ /* 0x000fcc00078e001e */
[----:B------:R-:W0:Y:S01]  /*09e0*/  LDC R114, c[0x0][0x610] ;  /* 0x00018400ff727b82 */ /* 0x000e220000000800 */
[----:B---34-:R-:W-:Y:S05]  /*09f0*/  @!P0 BRA `(.L_x_6) ;  /* 0x0000000000288947 */ /* 0x018fea0003800000 */
[----:B------:R-:W3:Y:S02]  /*0a00*/  LDC R9, c[0x0][0x64c] ;  /* 0x00019300ff097b82 */ /* 0x000ee40000000800 */
[----:B---3--:R-:W-:-:S05]  /*0a10*/  IADD3 R9, P0, R30, R9, RZ ;  /* 0x000000091e097210 */ /* 0x008fca0007f1e0ff */
        /* <DEDUP_REMOVED lines=8> */
.L_x_6:
[----:B-1----:R-:W-:Y:S01]  /*0aa0*/  SHF.R.U64 R4, R4, R15, R5 ;  /* 0x0000000f04047219 */ /* 0x002fe20000001205 */
[----:B--2---:R-:W-:Y:S01]  /*0ab0*/  VIADD R5, R22, 0xffffffff ;  /* 0xffffffff16057836 */ /* 0x004fe20000000000 */
[----:B------:R-:W-:Y:S01]  /*0ac0*/  LOP3.LUT R11, R28, R11, RZ, 0xc0, !PT ;  /* 0x0000000b1c0b7212 */ /* 0x000fe200078ec0ff */
[----:B------:R-:W-:Y:S02]  /*0ad0*/  IMAD.MOV R12, RZ, RZ, -R12 ;  /* 0x000000ffff0c7224 */ /* 0x000fe400078e0a0c */
[----:B------:R-:W-:Y:S01]  /*0ae0*/  IMAD.MOV R6, RZ, RZ, -R4 ;  /* 0x000000ffff067224 */ /* 0x000fe200078e0a04 */
[----:B------:R-:W-:Y:S01]  /*0af0*/  LOP3.LUT R5, R20, R5, RZ, 0xc0, !PT ;  /* 0x0000000514057212 */ /* 0x000fe200078ec0ff */
[----:B------:R-:W-:Y:S02]  /*0b00*/  @P3 IMAD R0, R14, R12, R3 ;  /* 0x0000000c0e003224 */ /* 0x000fe400078e0203 */
[----:B------:R-:W-:Y:S02]  /*0b10*/  IMAD R11, R10, R4, R11 ;  /* 0x000000040a0b7224 */ /* 0x000fe400078e020b */
[----:B0-----:R-:W-:-:S02]  /*0b20*/  IMAD R3, R6, R21, R30 ;  /* 0x0000001506037224 */ /* 0x001fc400078e021e */
[----:B------:R-:W-:Y:S02]  /*0b30*/  IMAD R114, R11, R114, R0 ;  /* 0x000000720b727224 */ /* 0x000fe400078e0200 */
[----:B------:R-:W-:Y:S02]  /*0b40*/  IMAD R3, R3, R22, R5 ;  /* 0x0000001603037224 */ /* 0x000fe400078e0205 */
[----:B------:R-:W-:Y:S02]  /*0b50*/  IMAD.MOV.U32 R0, RZ, RZ, 0x1 ;  /* 0x00000001ff007424 */ /* 0x000fe400078e00ff */
[----:B------:R-:W-:Y:S01]  /*0b60*/  IMAD.MOV.U32 R22, RZ, RZ, R23 ;  /* 0x000000ffff167224 */ /* 0x000fe200078e0017 */
[----:B------:R-:W-:Y:S02]  /*0b70*/  SEL R115, R3, R114, !P3 ;  /* 0x0000007203737207 */ /* 0x000fe40005800000 */
[----:B------:R-:W-:-:S07]  /*0b80*/  SEL R114, R114, R3, !P3 ;  /* 0x0000000372727207 */ /* 0x000fce0005800000 */
.L_x_4:
[----:B------:R-:W-:-:S08]  /*0b90*/  NOP ;  /* 0x0000000000007918 */ /* 0x000fd00000000000 */
[----:B------:R-:W0:Y:S02]  /*0ba0*/  USETMAXREG.TRY_ALLOC.CTAPOOL UP0, 0xe8 ;  /* 0x000000e8000079c8 */ /* 0x000e240008000600 */
[----:B0-----:R-:W-:-:S13]  /*0bb0*/  PLOP3.LUT P0, PT, PT, PT, UP0, 0x80, 0x0 ;  /* 0x000000000000781c */ /* 0x001fda0003f0f008 */
[----:B------:R-:W-:Y:S05]  /*0bc0*/  @!P0 BRA `(.L_x_4) ;  /* 0xfffffffc00f08947 */ /* 0x000fea000383ffff */
[----:B------:R-:W-:Y:S01]  /*0bd0*/  ULDC.64 UR4, c[0x0][0x598] ;  /* 0x0001660000047ab9 */ /* 0x000fe20000000a00 */
[----:B------:R-:W-:Y:S01]  /*0be0*/  ULDC.64 UR46, c[0x0][0x208] ;  /* 0x00008200002e7ab9 */ /* 0x000fe20000000a00 */
[----:B------:R-:W-:-:S04]  /*0bf0*/  ISETP.NE.U32.AND P0, PT, RZ, UR4, PT ;  /* 0x00000004ff007c0c */ /* 0x000fc8000bf05070 */
[----:B------:R-:W-:-:S13]  /*0c00*/  ISETP.NE.AND.EX P0, PT, RZ, UR5, PT, P0 ;  /* 0x00000005ff007c0c */ /* 0x000fda000bf05300 */
[----:B------:R-:W-:Y:S05]  /*0c10*/  @!P0 BRA `(.L_x_7) ;  /* 0x00000000001c8947 */ /* 0x000fea0003800000 */
[----:B------:R-:W0:Y:S02]  /*0c20*/  LDC.64 R4, c[0x0][0x598] ;  /* 0x00016600ff047b82 */ /* 0x000e240000000a00 */
[----:B0-----:R-:W2:Y:S02]  /*0c30*/  LDG.E.64 R4, desc[UR46][R4.64] ;  /* 0x0000002e04047981 */ /* 0x001ea4000c1e1b00 */
[----:B--2---:R-:W-:-:S04]  /*0c40*/  ISETP.NE.U32.AND P0, PT, R4, RZ, PT ;  /* 0x000000ff0400720c */ /* 0x004fc80003f05070 */
[----:B------:R-:W-:-:S13]  /*0c50*/  ISETP.NE.AND.EX P0, PT, R5, RZ, PT, P0 ;  /* 0x000000ff0500720c */ /* 0x000fda0003f05300 */
[----:B------:R-:W-:Y:S05]  /*0c60*/  @!P0 BRA `(.L_x_7) ;  /* 0x0000000000088947 */ /* 0x000fea0003800000 */
[----:B------:R0:W5:Y:S01]  /*0c70*/  LD.E R23, desc[UR46][R4.64] ;  /* 0x0000002e04177980 */ /* 0x000162000c101900 */
[----:B------:R-:W-:Y:S05]  /*0c80*/  BRA `(.L_x_8) ;  /* 0x0000000000247947 */ /* 0x000fea0003800000 */
.L_x_7:
[----:B------:R-:W-:Y:S02]  /*0c90*/  ULDC.64 UR4, c[0x0][0x588] ;  /* 0x0001620000047ab9 */ /* 0x000fe40000000a00 */
[----:B------:R-:W-:-:S04]  /*0ca0*/  ISETP.NE.U32.AND P0, PT, RZ, UR4, PT ;  /* 0x00000004ff007c0c */ /* 0x000fc8000bf05070 */
[----:B------:R-:W-:-:S13]  /*0cb0*/  ISETP.NE.AND.EX P0, PT, RZ, UR5, PT, P0 ;  /* 0x00000005ff007c0c */ /* 0x000fda000bf05300 */
[----:B------:R-:W-:Y:S05]  /*0cc0*/  @!P0 BRA `(.L_x_9) ;  /* 0x00000000000c8947 */ /* 0x000fea0003800000 */
[----:B------:R-:W0:Y:S02]  /*0cd0*/  LDC.64 R4, c[0x0][0x588] ;  /* 0x00016200ff047b82 */ /* 0x000e240000000a00 */
[----:B0-----:R1:W5:Y:S01]  /*0ce0*/  LDG.E R23, desc[UR46][R4.64] ;  /* 0x0000002e04177981 */ /* 0x001362000c1e1900 */
[----:B------:R-:W-:Y:S05]  /*0cf0*/  BRA `(.L_x_8) ;  /* 0x0000000000087947 */ /* 0x000fea0003800000 */
.L_x_9:
[----:B------:R-:W-:Y:S02]  /*0d00*/  ULDC UR4, c[0x0][0x580] ;  /* 0x0001600000047ab9 */ /* 0x000fe40000000800 */
[----:B------:R-:W-:-:S07]  /*0d10*/  IMAD.U32 R23, RZ, RZ, UR4 ;  /* 0x00000004ff177e24 */ /* 0x000fce000f8e00ff */
.L_x_8:
[----:B------:R-:W-:Y:S02]  /*0d20*/  ULDC.64 UR4, c[0x0][0x5a0] ;  /* 0x0001680000047ab9 */ /* 0x000fe40000000a00 */
[----:B------:R-:W-:-:S04]  /*0d30*/  ISETP.NE.U32.AND P0, PT, RZ, UR4, PT ;  /* 0x00000004ff007c0c */ /* 0x000fc8000bf05070 */
[----:B------:R-:W-:-:S13]  /*0d40*/  ISETP.NE.AND.EX P0, PT, RZ, UR5, PT, P0 ;  /* 0x00000005ff007c0c */ /* 0x000fda000bf05300 */
[----:B------:R-:W-:Y:S05]  /*0d50*/  @!P0 BRA `(.L_x_10) ;  /* 0x00000000001c8947 */ /* 0x000fea0003800000 */
[----:B01----:R-:W0:Y:S02]  /*0d60*/  LDC.64 R4, c[0x0][0x5a0] ;  /* 0x00016800ff047b82 */ /* 0x003e240000000a00 */
[----:B0-----:R-:W2:Y:S02]  /*0d70*/  LDG.E.64 R4, desc[UR46][R4.64] ;  /* 0x0000002e04047981 */ /* 0x001ea4000c1e1b00 */
[----:B--2---:R-:W-:-:S04]  /*0d80*/  ISETP.NE.U32.AND P0, PT, R4, RZ, PT ;  /* 0x000000ff0400720c */ /* 0x004fc80003f05070 */
[----:B------:R-:W-:-:S13]  /*0d90*/  ISETP.NE.AND.EX P0, PT, R5, RZ, PT, P0 ;  /* 0x000000ff0500720c */ /* 0x000fda0003f05300 */
[----:B------:R-:W-:Y:S05]  /*0da0*/  @!P0 BRA `(.L_x_10) ;  /* 0x0000000000088947 */ /* 0x000fea0003800000 */
[----:B------:R0:W5:Y:S01]  /*0db0*/  LD.E R112, desc[UR46][R4.64] ;  /* 0x0000002e04707980 */ /* 0x000162000c101900 */
[----:B------:R-:W-:Y:S05]  /*0dc0*/  BRA `(.L_x_11) ;  /* 0x0000000000247947 */ /* 0x000fea0003800000 */
.L_x_10:
[----:B------:R-:W-:Y:S02]  /*0dd0*/  ULDC.64 UR4, c[0x0][0x590] ;  /* 0x0001640000047ab9 */ /* 0x000fe40000000a00 */
[----:B------:R-:W-:-:S04]  /*0de0*/  ISETP.NE.U32.AND P0, PT, RZ, UR4, PT ;  /* 0x00000004ff007c0c */ /* 0x000fc8000bf05070 */
[----:B------:R-:W-:-:S13]  /*0df0*/  ISETP.NE.AND.EX P0, PT, RZ, UR5, PT, P0 ;  /* 0x00000005ff007c0c */ /* 0x000fda000bf05300 */
[----:B------:R-:W-:Y:S05]  /*0e00*/  @!P0 BRA `(.L_x_12) ;  /* 0x00000000000c8947 */ /* 0x000fea0003800000 */
[----:B------:R-:W2:Y:S02]  /*0e10*/  LDC.64 R112, c[0x0][0x590] ;  /* 0x00016400ff707b82 */ /* 0x000ea40000000a00 */
[----:B--2---:R2:W5:Y:S01]  /*0e20*/  LDG.E R112, desc[UR46][R112.64] ;  /* 0x0000002e70707981 */ /* 0x004562000c1e1900 */
[----:B------:R-:W-:Y:S05]  /*0e30*/  BRA `(.L_x_11) ;  /* 0x0000000000087947 */ /* 0x000fea0003800000 */
.L_x_12:
[----:B------:R-:W-:Y:S02]  /*0e40*/  ULDC UR4, c[0x0][0x584] ;  /* 0x0001610000047ab9 */ /* 0x000fe40000000800 */
[----:B------:R-:W-:-:S07]  /*0e50*/  IMAD.U32 R112, RZ, RZ, UR4 ;  /* 0x00000004ff707e24 */ /* 0x000fce000f8e00ff */
.L_x_11:
[----:B------:R-:W-:-:S13]  /*0e60*/  LOP3.LUT P0, RZ, R0, 0xff, RZ, 0xc0, !PT ;  /* 0x000000ff00ff7812 */ /* 0x000fda000780c0ff */
[----:B------:R-:W-:Y:S05]  /*0e70*/  @!P0 EXIT ;  /* 0x000000000000894d */ /* 0x000fea0003800000 */
[----:B------:R-:W-:Y:S01]  /*0e80*/  ULDC UR4, c[0x0][0x28c] ;  /* 0x0000a30000047ab9 */ /* 0x000fe20000000800 */
[----:B------:R-:W-:Y:S01]  /*0e90*/  UMOV UR36, URZ ;  /* 0x0000003f00247c82 */ /* 0x000fe20008000000 */
[----:B------:R-:W-:Y:S01]  /*0ea0*/  UIADD3 UR4, UR4, 0xff, URZ ;  /* 0x000000ff04047890 */ /* 0x000fe2000fffe03f */
[----:B------:R-:W-:-:S03]  /*0eb0*/  UMOV UR37, URZ ;  /* 0x0000003f00257c82 */ /* 0x000fc60008000000 */
[----:B------:R-:W-:-:S04]  /*0ec0*/  USHF.R.S32.HI UR5, URZ, 0x1f, UR4 ;  /* 0x0000001f3f057899 */ /* 0x000fc80008011404 */
[----:B------:R-:W-:-:S04]  /*0ed0*/  ULEA.HI UR5, UR5, UR4, URZ, 0x8 ;  /* 0x0000000405057291 */ /* 0x000fc8000f8f403f */
[----:B------:R-:W-:-:S12]  /*0ee0*/  USHF.R.S32.HI UR38, URZ, 0x8, UR5 ;  /* 0x000000083f267899 */ /* 0x000fd80008011405 */
.L_x_210:
[----:B------:R-:W-:Y:S01]  /*0ef0*/  LOP3.LUT R0, R18, 0x80, RZ, 0xc0, !PT ;  /* 0x0000008012007812 */ /* 0x000fe200078ec0ff */
[----:B------:R-:W3:Y:S01]  /*0f00*/  S2UR UR7, SR_CgaCtaId ;  /* 0x00000000000779c3 */ /* 0x000ee20000008800 */
[----:B------:R-:W-:Y:S02]  /*0f10*/  UMOV UR6, 0x400 ;  /* 0x0000040000067882 */ /* 0x000fe40000000000 */
[----:B------:R-:W-:-:S06]  /*0f20*/  SHF.R.U32.HI R0, RZ, 0x7, R0 ;  /* 0x00000007ff007819 */ /* 0x000fcc0000011600 */
[----:B----4-:R-:W4:Y:S01]  /*0f30*/  SHFL.IDX PT, R0, R0, RZ, 0x1f ;  /* 0x00001fff00007589 */ /* 0x010f2200000e0000 */
[----:B---3--:R-:W-:Y:S01]  /*0f40*/  ULEA UR6, UR7, UR6, 0x18 ;  /* 0x0000000607067291 */ /* 0x008fe2000f8ec03f */
[----:B----4-:R-:W-:-:S13]  /*0f50*/  R2UR UR4, R0 ;  /* 0x00000000000472ca */ /* 0x010fda00000e0000 */
[----:B------:R-:W-:-:S04]  /*0f60*/  ULEA.HI UR5, UR4, UR4, URZ, 0x1 ;  /* 0x0000000404057291 */ /* 0x000fc8000f8f083f */
[----:B------:R-:W-:-:S04]  /*0f70*/  ULOP3.LUT UR5, UR5, 0x7fffe, URZ, 0xc0, !UPT ;  /* 0x0007fffe05057892 */ /* 0x000fc8000f8ec03f */
[----:B------:R-:W-:-:S03]  /*0f80*/  UIADD3 UR5, UR4, -UR5, URZ ;  /* 0x8000000504057290 */ /* 0x000fc6000fffe03f */
[----:B------:R-:W-:Y:S01]  /*0f90*/  ULDC UR4, c[0x0][0x28c] ;  /* 0x0000a30000047ab9 */ /* 0x000fe20000000800 */
[----:B------:R-:W-:Y:S01]  /*0fa0*/  ULEA UR5, UR5, UR6, 0xd ;  /* 0x0000000605057291 */ /* 0x000fe2000f8e683f */
[----:B------:R-:W-:-:S03]  /*0fb0*/  ISETP.LT.AND P0, PT, RZ, UR4, PT ;  /* 0x00000004ff007c0c */ /* 0x000fc6000bf01270 */
[----:B------:R-:W-:-:S04]  /*0fc0*/  UIADD3 UR5, UR5, 0x100, URZ ;  /* 0x0000010005057890 */ /* 0x000fc8000fffe03f */
[----:B------:R-:W-:-:S04]  /*0fd0*/  USHF.R.U32.HI UR5, URZ, 0x4, UR5 ;  /* 0x000000043f057899 */ /* 0x000fc80008011605 */
[----:B------:R-:W-:Y:S02]  /*0fe0*/  ULOP3.LUT UR39, UR5, 0x3fff, URZ, 0xc0, !UPT ;  /* 0x00003fff05277892 */ /* 0x000fe4000f8ec03f */
[----:B01----:R-:W-:Y:S10]  /*0ff0*/  @P0 BRA `(.L_x_13) ;  /* 0x0000000000400947 */ /* 0x003ff40003800000 */
[----:B------:R-:W-:Y:S01]  /*1000*/  MOV R0, 0x0 ;  /* 0x0000000000007802 */ /* 0x000fe20000000f00 */
[----:B------:R-:W-:Y:S01]  /*1010*/  ULDC.64 UR4, c[0x4][0x68] ;  /* 0x01001a0000047ab9 */ /* 0x000fe20000000a00 */
[----:B------:R-:W-:Y:S01]  /*1020*/  ULDC.64 UR6, c[0x4][0x8] ;  /* 0x0100020000067ab9 */ /* 0x000fe20000000a00 */
[----:B01----:R-:W-:Y:S01]  /*1030*/  IMAD.U32 R4, RZ, RZ, UR4 ;  /* 0x00000004ff047e24 */ /* 0x003fe2000f8e00ff */
[----:B------:R0:W1:Y:S01]  /*1040*/  LDC.64 R14, c[0x4][R0] ;  /* 0x01000000000e7b82 */ /* 0x0000620000000a00 */
[----:B------:R-:W-:Y:S01]  /*1050*/  IMAD.U32 R5, RZ, RZ, UR5 ;  /* 0x00000005ff057e24 */ /* 0x000fe2000f8e00ff */
[----:B------:R-:W-:Y:S01]  /*1060*/  ULDC.64 UR4, c[0x4][0x70] ;  /* 0x01001c0000047ab9 */ /* 0x000fe20000000a00 */
[----:B------:R-:W-:Y:S02]  /*1070*/  IMAD.U32 R10, RZ, RZ, UR6 ;  /* 0x00000006ff0a7e24 */ /* 0x000fe4000f8e00ff */
[----:B------:R-:W-:Y:S02]  /*1080*/  IMAD.U32 R6, RZ, RZ, UR4 ;  /* 0x00000004ff067e24 */ /* 0x000fe4000f8e00ff */
[----:B------:R-:W-:-:S02]  /*1090*/  IMAD.U32 R7, RZ, RZ, UR5 ;  /* 0x00000005ff077e24 */ /* 0x000fc4000f8e00ff */
[----:B------:R-:W-:Y:S02]  /*10a0*/  IMAD.U32 R11, RZ, RZ, UR7 ;  /* 0x00000007ff0b7e24 */ /* 0x000fe4000f8e00ff */
[----:B------:R-:W-:Y:S02]  /*10b0*/  IMAD.MOV.U32 R8, RZ, RZ, 0x1e1 ;  /* 0x000001e1ff087424 */ /* 0x000fe400078e00ff */
[----:B------:R-:W-:Y:S02]  /*10c0*/  IMAD.MOV.U32 R12, RZ, RZ, 0x1 ;  /* 0x00000001ff0c7424 */ /* 0x000fe400078e00ff */
[----:B0-----:R-:W-:-:S07]  /*10d0*/  IMAD.MOV.U32 R13, RZ, RZ, RZ ;  /* 0x000000ffff0d7224 */ /* 0x001fce00078e00ff */
[----:B------:R-:W-:-:S07]  /*10e0*/  LEPC R20, `(.L_x_13) ;  /* 0x000000001014794e */ /* 0x000fce0000000000 */
[----:B-12--5:R-:W-:Y:S05]  /*10f0*/  CALL.ABS.NOINC R14 ;  /* 0x000000000e007343 */ /* 0x026fea0003c00000 */
.L_x_13:
[----:B------:R-:W-:-:S04]  /*1100*/  LOP3.LUT R0, R19, 0x1, RZ, 0xfc, !PT ;  /* 0x0000000113007812 */ /* 0x000fc800078efcff */
[----:B------:R-:W-:-:S13]  /*1110*/  ISETP.NE.AND P0, PT, R0, 0x3, PT ;  /* 0x000000030000780c */ /* 0x000fda0003f05270 */
[----:B------:R-:W-:Y:S05]  /*1120*/  @!P0 BRA `(.L_x_14) ;  /* 0x0000000000048947 */ /* 0x000fea0003800000 */
[----:B------:R-:W-:Y:S01]  /*1130*/  BPT.TRAP 0x1 ;  /* 0x000000040000795c */ /* 0x000fe20000300000 */
.L_x_14:
[----:B------:R-:W3:Y:S01]  /*1140*/  S2UR UR5, SR_CgaCtaId ;  /* 0x00000000000579c3 */ /* 0x000ee20000008800 */
[----:B------:R-:W-:Y:S01]  /*1150*/  UMOV UR4, 0x400 ;  /* 0x0000040000047882 */ /* 0x000fe20000000000 */
[----:B------:R-:W-:Y:S02]  /*1160*/  IMAD.U32 R0, RZ, RZ, UR36 ;  /* 0x00000024ff007e24 */ /* 0x000fe4000f8e00ff */
[----:B------:R-:W-:-:S03]  /*1170*/  IMAD.U32 R3, RZ, RZ, UR37 ;  /* 0x00000025ff037e24 */ /* 0x000fc6000f8e00ff */
[----:B------:R-:W-:Y:S01]  /*1180*/  SHF.L.U32 R0, R0, 0x1f, RZ ;  /* 0x0000001f00007819 */ /* 0x000fe200000006ff */
[----:B---3--:R-:W-:-:S06]  /*1190*/  ULEA UR4, UR5, UR4, 0x18 ;  /* 0x0000000405047291 */ /* 0x008fcc000f8ec03f */
[----:B------:R-:W-:-:S04]  /*11a0*/  IMAD.U32 R6, RZ, RZ, UR4 ;  /* 0x00000004ff067e24 */ /* 0x000fc8000f8e00ff */
[----:B------:R-:W-:-:S04]  /*11b0*/  IMAD R3, R3, 0x8, R6 ;  /* 0x0000000803037824 */ /* 0x000fc800078e0206 */
[----:B------:R3:W4:Y:S01]  /*11c0*/  SYNCS.PHASECHK.TRANS64.TRYWAIT P1, [R3+URZ], R0 ;  /* 0x00000000030075a7 */ /* 0x000722000802017f */
[----:B------:R-:W-:Y:S05]  /*11d0*/  @!P0 BRA `(.L_x_15) ;  /* 0x0000000000048947 */ /* 0x000fea0003800000 */
[----:B------:R-:W-:Y:S01]  /*11e0*/  BPT.TRAP 0x1 ;  /* 0x000000040000795c */ /* 0x000fe20000300000 */
.L_x_15:
[----:B----4-:R-:W-:Y:S05]  /*11f0*/  @P1 BRA `(.L_x_16) ;  /* 0x0000000000081947 */ /* 0x010fea0003800000 */
[----:B------:R-:W4:Y:S02]  /*1200*/  SYNCS.PHASECHK.TRANS64.TRYWAIT P1, [R3+URZ], R0 ;  /* 0x00000000030075a7 */ /* 0x000f24000802017f */
[----:B----4-:R-:W-:Y:S05]  /*1210*/  @!P1 BRA `(.L_x_17) ;  /* 0x000000b000f49947 */ /* 0x010fea0003800000 */
.L_x_16:
[----:B------:R-:W-:-:S04]  /*1220*/  UISETP.LT.AND UP0, UPT, UR38, 0x1, UPT ;  /* 0x000000012600788c */ /* 0x000fc8000bf01270 */
[----:B------:R-:W-:-:S06]  /*1230*/  USEL UR4, UR38, 0x1, UP0 ;  /* 0x0000000126047887 */ /* 0x000fcc0008000000 */
[----:B---34-:R-:W-:Y:S01]  /*1240*/  IMAD.U32 R0, RZ, RZ, UR4 ;  /* 0x00000004ff007e24 */ /* 0x018fe2000f8e00ff */
[----:B------:R-:W-:Y:S05]  /*1250*/  WARPSYNC.ALL ;  /* 0x0000000000007948 */ /* 0x000fea0003800000 */
[----:B------:R-:W-:-:S04]  /*1260*/  IADD3 R0, -R0, UR38, RZ ;  /* 0x0000002600007c10 */ /* 0x000fc8000fffe1ff */
[----:B------:R-:W-:Y:S02]  /*1270*/  ISETP.GE.AND P1, PT, R0, 0x1, PT ;  /* 0x000000010000780c */ /* 0x000fe40003f26270 */
[----:B------:R-:W-:Y:S01]  /*1280*/  R2UR UR5, R6 ;  /* 0x00000000060572ca */ /* 0x000fe200000e0000 */
[----:B------:R-:W-:Y:S01]  /*1290*/  ULOP3.LUT UR4, UR39, 0x10000, URZ, 0xfc, !UPT ;  /* 0x0001000027047892 */ /* 0x000fe2000f8efc3f */
[----:B------:R-:W-:Y:S01]  /*12a0*/  WARPGROUP.ARRIVE ;  /* 0x00000000000079c5 */ /* 0x000fe20000000000 */
[----:B------:R-:W-:Y:S01]  /*12b0*/  UMOV UR9, 0x40000040 ;  /* 0x4000004000097882 */ /* 0x000fe20000000000 */
[----:B------:R-:W-:Y:S01]  /*12c0*/  UMOV UR11, 0x40000040 ;  /* 0x40000040000b7882 */ /* 0x000fe20000000000 */
[----:B------:R-:W-:Y:S01]  /*12d0*/  ULEA UR44, UR37, UR4, 0xb ;  /* 0x00000004252c7291 */ /* 0x000fe2000f8e583f */
[----:B------:R-:W-:Y:S01]  /*12e0*/  UMOV UR13, UR9 ;  /* 0x00000009000d7c82 */ /* 0x000fe20008000000 */
[----:B------:R-:W-:Y:S01]  /*12f0*/  UMOV UR15, 0x40000040 ;  /* 0x40000040000f7882 */ /* 0x000fe20000000000 */
[----:B------:R-:W-:Y:S01]  /*1300*/  UMOV UR17, UR9 ;  /* 0x0000000900117c82 */ /* 0x000fe20008000000 */
[----:B------:R-:W-:Y:S01]  /*1310*/  UMOV UR19, 0x40000040 ;  /* 0x4000004000137882 */ /* 0x000fe20000000000 */
[----:B------:R-:W-:-:S02]  /*1320*/  UMOV UR21, UR9 ;  /* 0x0000000900157c82 */ /* 0x000fc40008000000 */
[----:B------:R-:W-:Y:S01]  /*1330*/  UMOV UR8, UR44 ;  /* 0x0000002c00087c82 */ /* 0x000fe20008000000 */
[----:B------:R-:W-:Y:S01]  /*1340*/  UIADD3 UR5, UR5, 0x10100, URZ ;  /* 0x0001010005057890 */ /* 0x000fe2000fffe03f */
[----:B------:R-:W-:Y:S01]  /*1350*/  UMOV UR12, UR8 ;  /* 0x00000008000c7c82 */ /* 0x000fe20008000000 */
[----:B------:R-:W-:Y:S02]  /*1360*/  UMOV UR16, UR8 ;  /* 0x0000000800107c82 */ /* 0x000fe40008000000 */
[----:B------:R-:W-:Y:S01]  /*1370*/  USHF.R.U32.HI UR5, URZ, 0x4, UR5 ;  /* 0x000000043f057899 */ /* 0x000fe20008011605 */
[----:B------:R-:W-:Y:S01]  /*1380*/  UMOV UR20, UR8 ;  /* 0x0000000800147c82 */ /* 0x000fe20008000000 */
[----:B------:R-:W-:Y:S02]  /*1390*/  UMOV UR23, 0x40000040 ;  /* 0x4000004000177882 */ /* 0x000fe40000000000 */
[----:B------:R-:W-:Y:S01]  /*13a0*/  ULOP3.LUT UR5, UR5, 0x3fff, URZ, 0xc0, !UPT ;  /* 0x00003fff05057892 */ /* 0x000fe2000f8ec03f */
[----:B------:R-:W-:Y:S01]  /*13b0*/  UMOV UR24, UR8 ;  /* 0x0000000800187c82 */ /* 0x000fe20008000000 */
[----:B------:R-:W-:-:S02]  /*13c0*/  UMOV UR25, UR9 ;  /* 0x0000000900197c82 */ /* 0x000fc40008000000 */
[----:B------:R-:W-:Y:S01]  /*13d0*/  ULOP3.LUT UR5, UR5, 0x10000, URZ, 0xfc, !UPT ;  /* 0x0001000005057892 */ /* 0x000fe2000f8efc3f */
[----:B------:R-:W-:Y:S01]  /*13e0*/  UMOV UR27, 0x40000040 ;  /* 0x40000040001b7882 */ /* 0x000fe20000000000 */
[----:B------:R-:W-:Y:S02]  /*13f0*/  UMOV UR28, UR8 ;  /* 0x00000008001c7c82 */ /* 0x000fe40008000000 */
[----:B------:R-:W-:Y:S01]  /*1400*/  UIMAD UR6, UR37, 0xb00, UR5 ;  /* 0x00000b00250678a4 */ /* 0x000fe2000f8e0205 */
[----:B------:R-:W-:Y:S01]  /*1410*/  UMOV UR29, UR9 ;  /* 0x00000009001d7c82 */ /* 0x000fe20008000000 */
[----:B------:R-:W-:Y:S02]  /*1420*/  UMOV UR31, 0x40000040 ;  /* 0x40000040001f7882 */ /* 0x000fe40000000000 */
[----:B------:R-:W-:Y:S02]  /*1430*/  UIADD3 UR7, UR6, 0x80, URZ ;  /* 0x0000008006077890 */ /* 0x000fe4000fffe03f */
[----:B------:R-:W-:-:S02]  /*1440*/  UIADD3 UR14, UR6, 0x100, URZ ;  /* 0x00000100060e7890 */ /* 0x000fc4000fffe03f */
[----:B------:R-:W-:Y:S01]  /*1450*/  UMOV UR10, UR6 ;  /* 0x00000006000a7c82 */ /* 0x000fe20008000000 */
[----:B------:R-:W-:Y:S01]  /*1460*/  UIADD3 UR18, UR6, 0x180, URZ ;  /* 0x0000018006127890 */ /* 0x000fe2000fffe03f */
[----:B------:R-:W-:Y:S01]  /*1470*/  IGMMA.64x16x32.S8.S8 R104, gdesc[UR8], RZ, !UPT, gsb0 ;  /* 0x00600000086879f1 */ /* 0x000fe2000c0410ff */
[----:B------:R-:W-:Y:S01]  /*1480*/  UMOV UR10, UR7 ;  /* 0x00000007000a7c82 */ /* 0x000fe20008000000 */
[----:B------:R-:W-:Y:S01]  /*1490*/  UMOV UR11, 0x40000040 ;  /* 0x40000040000b7882 */ /* 0x000fe20000000000 */
[----:B------:R-:W-:Y:S02]  /*14a0*/  UIADD3 UR22, UR6, 0x200, URZ ;  /* 0x0000020006167890 */ /* 0x000fe4000fffe03f */
[----:B------:R-:W-:Y:S02]  /*14b0*/  UIADD3 UR26, UR6, 0x280, URZ ;  /* 0x00000280061a7890 */ /* 0x000fe4000fffe03f */
[----:B------:R-:W-:Y:S02]  /*14c0*/  UIADD3 UR30, UR6, 0x300, URZ ;  /* 0x00000300061e7890 */ /* 0x000fe4000fffe03f */
[----:B------:R-:W-:Y:S01]  /*14d0*/  UIADD3 UR34, UR6, 0x380, URZ ;  /* 0x0000038006227890 */ /* 0x000fe2000fffe03f */
[----:B------:R-:W-:Y:S01]  /*14e0*/  UMOV UR32, UR8 ;  /* 0x0000000800207c82 */ /* 0x000fe20008000000 */
[----:B------:R-:W-:Y:S01]  /*14f0*/  UMOV UR33, UR9 ;  /* 0x0000000900217c82 */ /* 0x000fe20008000000 */
[----:B------:R-:W-:Y:S01]  /*1500*/  UMOV UR35, 0x40000040 ;  /* 0x4000004000237882 */ /* 0x000fe20000000000 */
[----:B------:R-:W-:Y:S01]  /*1510*/  UIADD3 UR42, UR6, 0x400, URZ ;  /* 0x00000400062a7890 */ /* 0x000fe2000fffe03f */
[----:B------:R-:W-:Y:S01]  /*1520*/  UMOV UR40, UR8 ;  /* 0x0000000800287c82 */ /* 0x000fe20008000000 */
[----:B------:R-:W-:Y:S01]  /*1530*/  UMOV UR41, UR9 ;  /* 0x0000000900297c82 */ /* 0x000fe20008000000 */
[----:B------:R-:W-:Y:S01]  /*1540*/  UMOV UR43, 0x40000040 ;  /* 0x40000040002b7882 */ /* 0x000fe20000000000 */
[----:B------:R-:W-:Y:S01]  /*1550*/  UIADD3 UR7, UR6, 0x500, URZ ;  /* 0x0000050006077890 */ /* 0x000fe2000fffe03f */
[----:B------:R-:W-:-:S02]  /*1560*/  WARPGROUP.DEPBAR.LE gsb0, 0x0 ;  /* 0x00008000000079c5 */ /* 0x000fc40000010000 */
[----:B------:R-:W-:-:S06]  /*1570*/  WARPGROUP.ARRIVE ;  /* 0x00000000000079c5 */ /* 0x000fcc0000000000 */
[----:B------:R-:W-:Y:S01]  /*1580*/  IGMMA.64x16x32.S8.S8 R96, gdesc[UR8], RZ, !UPT, gsb0 ;  /* 0x00600000086079f1 */ /* 0x000fe2000c0410ff */
[----:B------:R-:W-:Y:S01]  /*1590*/  UIADD3 UR10, UR6, 0x480, URZ ;  /* 0x00000480060a7890 */ /* 0x000fe2000fffe03f */
[----:B------:R-:W-:Y:S01]  /*15a0*/  UMOV UR11, 0x40000040 ;  /* 0x40000040000b7882 */ /* 0x000fe20000000000 */
[----:B------:R-:W-:Y:S02]  /*15b0*/  WARPGROUP.DEPBAR.LE gsb0, 0x0 ;  /* 0x00008000000079c5 */ /* 0x000fe40000010000 */
        /* <DEDUP_REMOVED lines=37> */
[----:B------:R-:W-:Y:S01]  /*1810*/  UMOV UR10, UR7 ;  /* 0x00000007000a7c82 */ /* 0x000fe20008000000 */
[----:B------:R-:W-:Y:S01]  /*1820*/  UMOV UR11, 0x40000040 ;  /* 0x40000040000b7882 */ /* 0x000fe20000000000 */
[----:B------:R-:W-:Y:S01]  /*1830*/  UIADD3 UR7, UR6, 0x82, URZ ;  /* 0x0000008206077890 */ /* 0x000fe2000fffe03f */
[----:B------:R-:W-:Y:S02]  /*1840*/  WARPGROUP.DEPBAR.LE gsb0, 0x0 ;  /* 0x00008000000079c5 */ /* 0x000fe40000010000 */
[----:B------:R-:W-:-:S06]  /*1850*/  WARPGROUP.ARRIVE ;  /* 0x00000000000079c5 */ /* 0x000fcc0000000000 */
[----:B------:R-:W-:Y:S01]  /*1860*/  IGMMA.64x16x32.S8.S8 R24, gdesc[UR8], RZ, !UPT, gsb0 ;  /* 0x00600000081879f1 */ /* 0x000fe2000c0410ff */
[----:B------:R-:W-:Y:S02]  /*1870*/  UIADD3 UR8, UR44, 0x2, URZ ;  /* 0x000000022c087890 */ /* 0x000fe4000fffe03f */
[----:B------:R-:W-:Y:S01]  /*1880*/  UIADD3 UR10, UR6, 0x2, URZ ;  /* 0x00000002060a7890 */ /* 0x000fe2000fffe03f */
[----:B------:R-:W-:Y:S01]  /*1890*/  UMOV UR9, 0x40000040 ;  /* 0x4000004000097882 */ /* 0x000fe20000000000 */
[----:B------:R-:W-:Y:S01]  /*18a0*/  UMOV UR11, 0x40000040 ;  /* 0x40000040000b7882 */ /* 0x000fe20000000000 */
[----:B------:R-:W-:Y:S02]  /*18b0*/  UMOV UR13, UR9 ;  /* 0x00000009000d7c82 */ /* 0x000fe40008000000 */
[----:B------:R-:W-:Y:S01]  /*18c0*/  UMOV UR12, UR8 ;  /* 0x00000008000c7c82 */ /* 0x000fe20008000000 */
        /* <DEDUP_REMOVED lines=12> */
[----:B------:R-:W-:-:S02]  /*1990*/  WARPGROUP.DEPBAR.LE gsb0, 0x0 ;  /* 0x00008000000079c5 */ /* 0x000fc40000010000 */
[----:B------:R-:W-:-:S06]  /*19a0*/  WARPGROUP.ARRIVE ;  /* 0x00000000000079c5 */ /* 0x000fcc0000000000 */
[----:B------:R-:W-:Y:S01]  /*19b0*/  IGMMA.64x16x32.S8.S8 R104, gdesc[UR8], R104, gsb0 ;  /* 0x00600000086879f1 */ /* 0x000fe20008041068 */
[----:B------:R-:W-:Y:S01]  /*19c0*/  UMOV UR10, UR7 ;  /* 0x00000007000a7c82 */ /* 0x000fe20008000000 */
[----:B------:R-:W-:Y:S01]  /*19d0*/  UMOV UR11, 0x40000040 ;  /* 0x40000040000b7882 */ /* 0x000fe20000000000 */
[----:B------:R-:W-:Y:S01]  /*19e0*/  UIADD3 UR7, UR6, 0x502, URZ ;  /* 0x0000050206077890 */ /* 0x000fe2000fffe03f */
[----:B------:R-:W-:Y:S02]  /*19f0*/  WARPGROUP.DEPBAR.LE gsb0, 0x0 ;  /* 0x00008000000079c5 */ /* 0x000fe40000010000 */
[----:B------:R-:W-:-:S06]  /*1a00*/  WARPGROUP.ARRIVE ;  /* 0x00000000000079c5 */ /* 0x000fcc0000000000 */
[----:B------:R-:W-:Y:S01]  /*1a10*/  IGMMA.64x16x32.S8.S8 R96, gdesc[UR8], R96, gsb0 ;  /* 0x00600000086079f1 */ /* 0x000fe20008041060 */
[----:B------:R-:W-:Y:S01]  /*1a20*/  UIADD3 UR10, UR6, 0x482, URZ ;  /* 0x00000482060a7890 */ /* 0x000fe2000fffe03f */
[----:B------:R-:W-:Y:S01]  /*1a30*/  UMOV UR11, 0x40000040 ;  /* 0x40000040000b7882 */ /* 0x000fe20000000000 */
        /* <DEDUP_REMOVED lines=432> */
[----:B------:R-:W-:Y:S02]  /*3540*/  WARPGROUP.DEPBAR.LE gsb0, 0x0 ;  /* 0x00008000000079c5 */ /* 0x000fe40000010000 */
[----:B------:R-:W-:-:S06]  /*3550*/  WARPGROUP.ARRIVE ;  /* 0x00000000000079c5 */ /* 0x000fcc0000000000 */
[----:B------:R-:W-:Y:S01]  /*3560*/  IGMMA.64x16x32.S8.S8 R96, gdesc[UR8], R96, gsb0 ;  /* 0x00600000086079f1 */ /* 0x000fe20008041060 */
[----:B------:R-:W-:Y:S01]  /*3570*/  UIADD3 UR10, UR6, 0xa06, URZ ;  /* 0x00000a06060a7890 */ /* 0x000fe2000fffe03f */
[----:B------:R-:W-:Y:S01]  /*3580*/  UMOV UR11, 0x40000040 ;  /* 0x40000040000b7882 */ /* 0x000fe20000000000 */
[----:B------:R-:W-:Y:S01]  /*3590*/  UIADD3 UR6, UR6, 0xa86, URZ ;  /* 0x00000a8606067890 */ /* 0x000fe2000fffe03f */
[----:B------:R-:W-:Y:S02]  /*35a0*/  WARPGROUP.DEPBAR.LE gsb0, 0x0 ;  /* 0x00008000000079c5 */ /* 0x000fe40000010000 */
[----:B------:R-:W-:-:S06]  /*35b0*/  WARPGROUP.ARRIVE ;  /* 0x00000000000079c5 */ /* 0x000fcc0000000000 */
[----:B------:R-:W-:Y:S03]  /*35c0*/  IGMMA.64x16x32.S8.S8 R88, gdesc[UR12], R88, gsb0 ;  /* 0x006000000c5879f1 */ /* 0x000fe60008041058 */
        /* <DEDUP_REMOVED lines=20> */
[----:B------:R-:W-:Y:S01]  /*3710*/  IGMMA.64x16x32.S8.S8 R32, gdesc[UR8], R32, gsb0 ;  /* 0x00600000082079f1 */ /* 0x000fe20008041020 */
[----:B------:R-:W-:Y:S01]  /*3720*/  UMOV UR10, UR6 ;  /* 0x00000006000a7c82 */ /* 0x000fe20008000000 */
[----:B------:R-:W-:Y:S01]  /*3730*/  UMOV UR11, 0x40000040 ;  /* 0x40000040000b7882 */ /* 0x000fe20000000000 */
[----:B------:R-:W-:Y:S02]  /*3740*/  WARPGROUP.DEPBAR.LE gsb0, 0x0 ;  /* 0x00008000000079c5 */ /* 0x000fe40000010000 */
[----:B------:R-:W-:-:S06]  /*3750*/  WARPGROUP.ARRIVE ;  /* 0x00000000000079c5 */ /* 0x000fcc0000000000 */
[----:B------:R-:W-:Y:S03]  /*3760*/  IGMMA.64x16x32.S8.S8 R24, gdesc[UR8], R24, gsb0 ;  /* 0x00600000081879f1 */ /* 0x000fe60008041018 */
[----:B------:R-:W-:Y:S02]  /*3770*/  WARPGROUP.DEPBAR.LE gsb0, 0x0 ;  /* 0x00008000000079c5 */ /* 0x000fe40000010000 */
[----:B------:R-:W-:Y:S05]  /*3780*/  @!P1 BRA `(.L_x_18) ;  /* 0x0000002400109947 */ /* 0x000fea0003800000 */
[----:B------:R-:W-:Y:S02]  /*3790*/  UIADD3 UR6, UR37, 0x1, URZ ;  /* 0x0000000125067890 */ /* 0x000fe4000fffe03f */
[----:B------:R-:W-:Y:S02]  /*37a0*/  IMAD.U32 R3, RZ, RZ, UR37 ;  /* 0x00000025ff037e24 */ /* 0x000fe4000f8e00ff */
[----:B------:R-:W-:-:S04]  /*37b0*/  UISETP.NE.AND UP0, UPT, UR6, 0x2, UPT ;  /* 0x000000020600788c */ /* 0x000fc8000bf05270 */
[----:B------:R-:W-:Y:S02]  /*37c0*/  USEL UR7, URZ, 0x1, UP0 ;  /* 0x000000013f077887 */ /* 0x000fe40008000000 */
[----:B------:R-:W-:Y:S02]  /*37d0*/  USEL UR6, UR6, URZ, UP0 ;  /* 0x0000003f06067287 */ /* 0x000fe40008000000 */
[----:B------:R-:W-:-:S06]  /*37e0*/  ULOP3.LUT UR7, UR36, UR7, URZ, 0x3c, !UPT ;  /* 0x0000000724077292 */ /* 0x000fcc000f8e3c3f */
[----:B------:R-:W-:-:S07]  /*37f0*/  IMAD.U32 R7, RZ, RZ, UR7 ;  /* 0x00000007ff077e24 */ /* 0x000fce000f8e00ff */
.L_x_25:
[----:B------:R-:W-:Y:S05]  /*3800*/  @!P0 BRA `(.L_x_19) ;  /* 0x0000000000048947 */ /* 0x000fea0003800000 */
[----:B------:R-:W-:Y:S01]  /*3810*/  BPT.TRAP 0x1 ;  /* 0x000000040000795c */ /* 0x000fe20000300000 */
.L_x_19:
[----:B------:R-:W3:Y:S01]  /*3820*/  S2UR UR8, SR_CgaCtaId ;  /* 0x00000000000879c3 */ /* 0x000ee20000008800 */
[----:B------:R-:W-:Y:S01]  /*3830*/  UMOV UR7, 0x400 ;  /* 0x0000040000077882 */ /* 0x000fe20000000000 */
[----:B01----:R-:W-:Y:S01]  /*3840*/  IMAD.U32 R5, RZ, RZ, UR6 ;  /* 0x00000006ff057e24 */ /* 0x003fe2000f8e00ff */
[----:B------:R-:W-:Y:S01]  /*3850*/  SHF.L.U32 R4, R7, 0x1f, RZ ;  /* 0x0000001f07047819 */ /* 0x000fe200000006ff */
[----:B---3--:R-:W-:-:S06]  /*3860*/  ULEA UR7, UR8, UR7, 0x18 ;  /* 0x0000000708077291 */ /* 0x008fcc000f8ec03f */
[----:B------:R-:W-:-:S04]  /*3870*/  IMAD.U32 R6, RZ, RZ, UR7 ;  /* 0x00000007ff067e24 */ /* 0x000fc8000f8e00ff */
[----:B------:R-:W-:-:S04]  /*3880*/  IMAD R5, R5, 0x8, R6 ;  /* 0x0000000805057824 */ /* 0x000fc800078e0206 */
[----:B------:R0:W1:Y:S01]  /*3890*/  SYNCS.PHASECHK.TRANS64.TRYWAIT P1, [R5+URZ], R4 ;  /* 0x00000004050075a7 */ /* 0x000062000802017f */
[----:B------:R-:W-:Y:S05]  /*38a0*/  @!P0 BRA `(.L_x_20) ;  /* 0x0000000000048947 */ /* 0x000fea0003800000 */
[----:B------:R-:W-:Y:S01]  /*38b0*/  BPT.TRAP 0x1 ;  /* 0x000000040000795c */ /* 0x000fe20000300000 */
.L_x_20:
[----:B-1----:R-:W-:Y:S05]  /*38c0*/  @P1 BRA `(.L_x_21) ;  /* 0x0000000000081947 */ /* 0x002fea0003800000 */
[----:B------:R-:W1:Y:S02]  /*38d0*/  SYNCS.PHASECHK.TRANS64.TRYWAIT P1, [R5+URZ], R4 ;  /* 0x00000004050075a7 */ /* 0x000e64000802017f */
[----:B-1----:R-:W-:Y:S05]  /*38e0*/  @!P1 BRA `(.L_x_22) ;  /* 0x0000008c00549947 */ /* 0x002fea0003800000 */
.L_x_21:
[----:B------:R-:W-:Y:S01]  /*38f0*/  ULEA UR10, UR6, UR4, 0xb ;  /* 0x00000004060a7291 */ /* 0x000fe2000f8e583f */
[----:B------:R-:W-:Y:S01]  /*3900*/  WARPGROUP.ARRIVE ;  /* 0x00000000000079c5 */ /* 0x000fe20000000000 */
[----:B------:R-:W-:Y:S01]  /*3910*/  UIMAD UR8, UR6, 0xb00, UR5 ;  /* 0x00000b00060878a4 */ /* 0x000fe2000f8e0205 */
[----:B------:R-:W-:Y:S01]  /*3920*/  UMOV UR13, 0x40000040 ;  /* 0x40000040000d7882 */ /* 0x000fe20000000000 */
[----:B------:R-:W-:Y:S02]  /*3930*/  UMOV UR15, 0x40000040 ;  /* 0x40000040000f7882 */ /* 0x000fe40000000000 */
[----:B------:R-:W-:Y:S01]  /*3940*/  UIADD3 UR7, UR8, 0x80, URZ ;  /* 0x0000008008077890 */ /* 0x000fe2000fffe03f */
[----:B------:R-:W-:Y:S02]  /*3950*/  UMOV UR12, UR10 ;  /* 0x0000000a000c7c82 */ /* 0x000fe40008000000 */
[----:B------:R-:W-:Y:S01]  /*3960*/  UMOV UR14, UR8 ;  /* 0x00000008000e7c82 */ /* 0x000fe20008000000 */
[----:B------:R-:W-:Y:S01]  /*3970*/  UIADD3 UR9, UR8, 0x100, URZ ;  /* 0x0000010008097890 */ /* 0x000fe2000fffe03f */
[----:B------:R-:W-:Y:S01]  /*3980*/  IGMMA.64x16x32.S8.S8 R104, gdesc[UR12], R104, gsb0 ;  /* 0x006000000c6879f1 */ /* 0x000fe20008041068 */
[----:B------:R-:W-:Y:S01]  /*3990*/  UMOV UR15, 0x40000040 ;  /* 0x40000040000f7882 */ /* 0x000fe20000000000 */
[----:B------:R-:W-:Y:S01]  /*39a0*/  UMOV UR14, UR7 ;  /* 0x00000007000e7c82 */ /* 0x000fe20008000000 */
[----:B------:R-:W-:-:S02]  /*39b0*/  UIADD3 UR11, UR8, 0x180, URZ ;  /* 0x00000180080b7890 */ /* 0x000fc4000fffe03f */
[----:B------:R-:W-:Y:S01]  /*39c0*/  UIADD3 UR7, UR8, 0x200, URZ ;  /* 0x0000020008077890 */ /* 0x000fe2000fffe03f */
        /* <DEDUP_REMOVED lines=498> */
[----:B------:R-:W-:Y:S02]  /*58f0*/  UIADD3 UR10, UR8, 0xa06, URZ ;  /* 0x00000a06080a7890 */ /* 0x000fe4000fffe03f */
        /* <DEDUP_REMOVED lines=26> */
[----:B------:R-:W-:Y:S01]  /*5aa0*/  BPT.TRAP 0x1 ;  /* 0x000000040000795c */ /* 0x000fe20000300000 */
.L_x_23:
[----:B01----:R-:W-:Y:S01]  /*5ab0*/  IMAD R4, R3, 0x8, R6 ;  /* 0x0000000803047824 */ /* 0x003fe200078e0206 */
[----:B------:R-:W-:-:S03]  /*5ac0*/  ISETP.GT.U32.AND P1, PT, R19, 0x1, PT ;  /* 0x000000011300780c */ /* 0x000fc60003f24070 */
[----:B------:R-:W-:-:S05]  /*5ad0*/  VIADD R4, R4, 0x10 ;  /* 0x0000001004047836 */ /* 0x000fca0000000000 */
[----:B------:R-:W-:-:S04]  /*5ae0*/  PRMT R4, RZ, 0x654, R4 ;  /* 0x00000654ff047816 */ /* 0x000fc80000000004 */
[----:B------:R0:W-:Y:S01]  /*5af0*/  SYNCS.ARRIVE.TRANS64.RED.A1T0 RZ, [R4+URZ], RZ ;  /* 0x000000ff04ff79a7 */ /* 0x0001e2000810043f */
[----:B------:R-:W-:Y:S05]  /*5b00*/  @P1 BRA `(.L_x_24) ;  /* 0x0000000000041947 */ /* 0x000fea0003800000 */
[----:B------:R-:W-:Y:S01]  /*5b10*/  BPT.TRAP 0x1 ;  /* 0x000000040000795c */ /* 0x000fe20000300000 */
.L_x_24:
[----:B------:R-:W-:Y:S01]  /*5b20*/  UIADD3 UR6, UR6, 0x1, URZ ;  /* 0x0000000106067890 */ /* 0x000fe2000fffe03f */
[C---:B------:R-:W-:Y:S01]  /*5b30*/  ISETP.GT.AND P2, PT, R0.reuse, 0x1, PT ;  /* 0x000000010000780c */ /* 0x040fe20003f44270 */
[----:B------:R-:W-:Y:S02]  /*5b40*/  VIADD R3, R3, 0x1 ;  /* 0x0000000103037836 */ /* 0x000fe40000000000 */
[----:B------:R-:W-:Y:S01]  /*5b50*/  UISETP.NE.AND UP0, UPT, UR6, 0x2, UPT ;  /* 0x000000020600788c */ /* 0x000fe2000bf05270 */
[----:B------:R-:W-:Y:S02]  /*5b60*/  VIADD R0, R0, 0xffffffff ;  /* 0xffffffff00007836 */ /* 0x000fe40000000000 */
[C---:B------:R-:W-:Y:S01]  /*5b70*/  ISETP.NE.AND P1, PT, R3.reuse, 0x2, PT ;  /* 0x000000020300780c */ /* 0x040fe20003f25270 */
[----:B------:R-:W-:Y:S02]  /*5b80*/  USEL UR7, URZ, 0x1, UP0 ;  /* 0x000000013f077887 */ /* 0x000fe40008000000 */
[----:B------:R-:W-:Y:S01]  /*5b90*/  USEL UR6, UR6, URZ, UP0 ;  /* 0x0000003f06067287 */ /* 0x000fe20008000000 */
[----:B------:R-:W-:-:S03]  /*5ba0*/  SEL R3, R3, RZ, P1 ;  /* 0x000000ff03037207 */ /* 0x000fc60000800000 */
[----:B------:R-:W-:Y:S01]  /*5bb0*/  LOP3.LUT R7, R7, UR7, RZ, 0x3c, !PT ;  /* 0x0000000707077c12 */ /* 0x000fe2000f8e3cff */
[----:B------:R-:W-:Y:S07]  /*5bc0*/  @P2 BRA `(.L_x_25) ;  /* 0xffffffdc000c2947 */ /* 0x000fee000383ffff */
.L_x_18:
[----:B------:R-:W3:Y:S02]  /*5bd0*/  LDC R0, c[0x0][0x28c] ;  /* 0x0000a300ff007b82 */ /* 0x000ee40000000800 */
[----:B---3--:R-:W-:-:S13]  /*5be0*/  ISETP.GE.AND P1, PT, R0, 0x1, PT ;  /* 0x000000010000780c */ /* 0x008fda0003f26270 */
[----:B------:R-:W-:Y:S05]  /*5bf0*/  @!P1 BRA `(.L_x_26) ;  /* 0x0000000000389947 */ /* 0x000fea0003800000 */
[----:B------:R-:W-:Y:S05]  /*5c00*/  @!P0 BRA `(.L_x_27) ;  /* 0x0000000000048947 */ /* 0x000fea0003800000 */
[----:B------:R-:W-:Y:S01]  /*5c10*/  BPT.TRAP 0x1 ;  /* 0x000000040000795c */ /* 0x000fe20000300000 */
.L_x_27:
[----:B------:R-:W-:Y:S01]  /*5c20*/  UISETP.LT.AND UP0, UPT, UR38, 0x1, UPT ;  /* 0x000000012600788c */ /* 0x000fe2000bf01270 */
[----:B------:R-:W-:-:S03]  /*5c30*/  ISETP.GT.U32.AND P0, PT, R19, 0x1, PT ;  /* 0x000000011300780c */ /* 0x000fc60003f04070 */
[----:B------:R-:W-:-:S04]  /*5c40*/  USEL UR4, UR38, 0x1, UP0 ;  /* 0x0000000126047887 */ /* 0x000fc80008000000 */
[----:B------:R-:W-:-:S04]  /*5c50*/  UIADD3 UR4, UR37, UR38, -UR4 ;  /* 0x0000002625047290 */ /* 0x000fc8000fffe804 */
[----:B------:R-:W-:-:S04]  /*5c60*/  USHF.L.U32 UR4, UR4, 0x3, URZ ;  /* 0x0000000304047899 */ /* 0x000fc8000800063f */
[----:B------:R-:W-:-:S06]  /*5c70*/  ULOP3.LUT UR4, UR4, 0x8, URZ, 0xc0, !UPT ;  /* 0x0000000804047892 */ /* 0x000fcc000f8ec03f */
[----:B------:R-:W-:-:S05]  /*5c80*/  IMAD.U32 R3, RZ, RZ, UR4 ;  /* 0x00000004ff037e24 */ /* 0x000fca000f8e00ff */
[----:B------:R-:W-:-:S04]  /*5c90*/  IADD3 R0, R6, 0x10, R3 ;  /* 0x0000001006007810 */ /* 0x000fc80007ffe003 */
[----:B------:R-:W-:-:S04]  /*5ca0*/  PRMT R0, RZ, 0x654, R0 ;  /* 0x00000654ff007816 */ /* 0x000fc80000000000 */
[----:B------:R3:W-:Y:S01]  /*5cb0*/  SYNCS.ARRIVE.TRANS64.RED.A1T0 RZ, [R0+URZ], RZ ;  /* 0x000000ff00ff79a7 */ /* 0x0007e2000810043f */
[----:B------:R-:W-:Y:S05]  /*5cc0*/  @P0 BRA `(.L_x_26) ;  /* 0x0000000000040947 */ /* 0x000fea0003800000 */
[----:B------:R-:W-:Y:S01]  /*5cd0*/  BPT.TRAP 0x1 ;  /* 0x000000040000795c */ /* 0x000fe20000300000 */
.L_x_26:
[----:B------:R-:W4:Y:S01]  /*5ce0*/  LDC R8, c[0x0][0x288] ;  /* 0x0000a200ff087b82 */ /* 0x000f220000000800 */
[--C-:B---3--:R-:W-:Y:S01]  /*5cf0*/  SHF.R.U32.HI R0, RZ, 0x7, R18.reuse ;  /* 0x00000007ff007819 */ /* 0x108fe20000011612 */
[----:B------:R-:W-:Y:S01]  /*5d00*/  UIADD3 UR37, UR38, UR37, URZ ;  /* 0x0000002526257290 */ /* 0x000fe2000fffe03f */
[----:B01----:R-:W-:Y:S01]  /*5d10*/  LOP3.LUT R4, R18, 0x60, RZ, 0xc0, !PT ;  /* 0x0000006012047812 */ /* 0x003fe200078ec0ff */
[----:B------:R-:W-:Y:S01]  /*5d20*/  IMAD R7, R115, 0xb0, RZ ;  /* 0x000000b073077824 */ /* 0x000fe200078e02ff */
[----:B------:R-:W-:Y:S01]  /*5d30*/  LOP3.LUT R0, R0, 0x1, RZ, 0xc0, !PT ;  /* 0x0000000100007812 */ /* 0x000fe200078ec0ff */
[----:B------:R-:W-:Y:S01]  /*5d40*/  USHF.R.U32.HI UR4, URZ, 0x1, UR37 ;  /* 0x000000013f047899 */ /* 0x000fe20008011625 */
[----:B------:R-:W-:Y:S01]  /*5d50*/  SHF.R.U32.HI R3, RZ, 0x2, R18 ;  /* 0x00000002ff037819 */ /* 0x000fe20000011612 */
[----:B------:R-:W-:Y:S01]  /*5d60*/  IMAD.SHL.U32 R11, R114, 0x80, RZ ;  /* 0x00000080720b7824 */ /* 0x000fe200078e00ff */
[----:B------:R-:W-:Y:S01]  /*5d70*/  SHF.R.U32.HI R6, RZ, 0x1, R4 ;  /* 0x00000001ff067819 */ /* 0x000fe20000011604 */
[----:B------:R-:W-:Y:S01]  /*5d80*/  IMAD.SHL.U32 R4, R0, 0x40, RZ ;  /* 0x0000004000047824 */ /* 0x000fe200078e00ff */
[----:B------:R-:W-:Y:S01]  /*5d90*/  LOP3.LUT R3, R3, 0x7, RZ, 0xc0, !PT ;  /* 0x0000000703037812 */ /* 0x000fe200078ec0ff */
[----:B------:R-:W-:Y:S01]  /*5da0*/  ULOP3.LUT UR4, UR4, 0x1, URZ, 0xc0, !UPT ;  /* 0x0000000104047892 */ /* 0x000fe2000f8ec03f */
[----:B------:R-:W-:Y:S01]  /*5db0*/  SHF.R.S32.HI R14, RZ, 0x1f, R22 ;  /* 0x0000001fff0e7819 */ /* 0x000fe20000011416 */
[----:B------:R-:W-:Y:S01]  /*5dc0*/  ULDC UR8, c[0x0][0x284] ;  /* 0x0000a10000087ab9 */ /* 0x000fe20000000800 */
[--C-:B------:R-:W-:Y:S01]  /*5dd0*/  IADD3 R5, RZ, -R6, -R3.reuse ;  /* 0x80000006ff057210 */ /* 0x100fe20007ffe803 */
[----:B------:R-:W-:Y:S01]  /*5de0*/  UISETP.GT.U32.AND UP1, UPT, UR37, 0x1, UPT ;  /* 0x000000012500788c */ /* 0x000fe2000bf24070 */
[----:B------:R-:W-:Y:S01]  /*5df0*/  LOP3.LUT R3, R4, 0x40, R3, 0xe2, !PT ;  /* 0x0000004004037812 */ /* 0x000fe200078ee203 */
[----:B------:R-:W-:Y:S01]  /*5e00*/  UISETP.NE.U32.AND UP0, UPT, UR4, 0x1, UPT ;  /* 0x000000010400788c */ /* 0x000fe2000bf05070 */
[----:B------:R-:W-:Y:S01]  /*5e10*/  LOP3.LUT R4, R18, 0x3, RZ, 0xc0, !PT ;  /* 0x0000000312047812 */ /* 0x000fe200078ec0ff */
[----:B------:R-:W-:Y:S01]  /*5e20*/  ULDC.64 UR6, c[0x0][0x5d0] ;  /* 0x0001740000067ab9 */ /* 0x000fe20000000a00 */
[----:B------:R-:W-:Y:S01]  /*5e30*/  UISETP.LT.U32.AND UP1, UPT, UR38, 0x2, UP1 ;  /* 0x000000022600788c */ /* 0x000fe20008f21070 */
[----:B------:R-:W-:Y:S01]  /*5e40*/  IMAD R0, R0, -0x40, R5 ;  /* 0xffffffc000007824 */ /* 0x000fe200078e0205 */
[----:B------:R-:W-:Y:S01]  /*5e50*/  UISETP.GT.U32.AND UP0, UPT, UR38, 0x1, !UP0 ;  /* 0x000000012600788c */ /* 0x000fe2000c704070 */
[----:B----4-:R-:W-:Y:S01]  /*5e60*/  IMAD R12, R4, -0x2, R8 ;  /* 0xfffffffe040c7824 */ /* 0x010fe200078e0208 */
[----:B------:R-:W-:Y:S01]  /*5e70*/  ISETP.GE.AND P0, PT, R7, R8, PT ;  /* 0x000000080700720c */ /* 0x000fe20003f06270 */
[----:B------:R-:W-:Y:S01]  /*5e80*/  IMAD.SHL.U32 R8, R18, 0x2, RZ ;  /* 0x0000000212087824 */ /* 0x000fe200078e00ff */
[----:B------:R-:W-:Y:S01]  /*5e90*/  USEL UR5, URZ, 0x1, !UP1 ;  /* 0x000000013f057887 */ /* 0x000fe2000c800000 */
[----:B------:R-:W-:Y:S01]  /*5ea0*/  IMAD R5, R14, UR6, RZ ;  /* 0x000000060e057c24 */ /* 0x000fe2000f8e02ff */
[----:B------:R-:W-:Y:S01]  /*5eb0*/  ISETP.GE.OR P0, PT, R11, UR8, P0 ;  /* 0x000000080b007c0c */ /* 0x000fe20008706670 */
[----:B------:R-:W-:Y:S01]  /*5ec0*/  IMAD.WIDE R114, R114, 0x80, RZ ;  /* 0x0000008072727825 */ /* 0x000fe200078e02ff */
[----:B------:R-:W-:Y:S01]  /*5ed0*/  LOP3.LUT R8, R7, 0x6, R8, 0xf8, !PT ;  /* 0x0000000607087812 */ /* 0x000fe200078ef808 */
[----:B------:R-:W-:-:S02]  /*5ee0*/  USEL UR4, URZ, 0x1, !UP0 ;  /* 0x000000013f047887 */ /* 0x000fc4000c000000 */
[----:B------:R-:W-:Y:S01]  /*5ef0*/  IMAD R13, R22, UR7, R5 ;  /* 0x00000007160d7c24 */ /* 0x000fe2000f8e0205 */
[----:B------:R-:W-:Y:S01]  /*5f00*/  SHF.R.S32.HI R9, RZ, 0x1f, R8 ;  /* 0x0000001fff097819 */ /* 0x000fe20000011408 */
[----:B------:R-:W-:Y:S01]  /*5f10*/  ULOP3.LUT UR37, UR37, 0x1, URZ, 0xc0, !UPT ;  /* 0x0000000125257892 */ /* 0x000fe2000f8ec03f */
[----:B------:R-:W-:Y:S01]  /*5f20*/  LOP3.LUT R121, R114, R3, R6, 0xfe, !PT ;  /* 0x0000000372797212 */ /* 0x000fe200078efe06 */
[----:B------:R-:W-:Y:S01]  /*5f30*/  ULOP3.LUT UR36, UR4, UR36, UR5, 0x96, !UPT ;  /* 0x0000002404247292 */ /* 0x000fe2000f8e9605 */
[----:B------:R-:W-:Y:S01]  /*5f40*/  IADD3 R3, -R11, UR8, R0 ;  /* 0x000000080b037c10 */ /* 0x000fe2000fffe100 */
[----:B------:R-:W-:-:S04]  /*5f50*/  IMAD.WIDE.U32 R4, R22, UR6, R8 ;  /* 0x0000000616047c25 */ /* 0x000fc8000f8e0008 */
[----:B------:R-:W-:Y:S02]  /*5f60*/  IMAD.IADD R5, R5, 0x1, R13 ;  /* 0x0000000105057824 */ /* 0x000fe400078e020d */
[----:B------:R-:W-:Y:S02]  /*5f70*/  IMAD.IADD R12, R12, 0x1, -R7 ;  /* 0x000000010c0c7824 */ /* 0x000fe400078e0a07 */
[----:B------:R-:W-:Y:S01]  /*5f80*/  IMAD.MOV.U32 R0, RZ, RZ, -0x1 ;  /* 0xffffffffff007424 */ /* 0x000fe200078e00ff */
[----:B------:R-:W-:Y:S06]  /*5f90*/  @P0 BRA `(.L_x_28) ;  /* 0x0000004800700947 */ /* 0x000fec0003800000 */
[----:B------:R-:W0:Y:S01]  /*5fa0*/  LDC.64 R10, c[0x0][0x5c8] ;  /* 0x00017200ff0a7b82 */ /* 0x000e220000000a00 */
[----:B------:R-:W-:Y:S01]  /*5fb0*/  ULDC.64 UR4, c[0x0][0x5c0] ;  /* 0x0001700000047ab9 */ /* 0x000fe20000000a00 */
[----:B------:R-:W-:Y:S01]  /*5fc0*/  BSSY B0, `(.L_x_28) ;  /* 0x0000499000007945 */ /* 0x000fe20003800000 */
[-C--:B0-----:R-:W-:Y:S02]  /*5fd0*/  IMAD R6, R115, R10.reuse, RZ ;  /* 0x0000000a73067224 */ /* 0x081fe400078e02ff */
[----:B------:R-:W-:-:S04]  /*5fe0*/  IMAD.WIDE.U32 R4, R121, R10, R4 ;  /* 0x0000000a79047225 */ /* 0x000fc800078e0004 */
[----:B------:R-:W-:Y:S01]  /*5ff0*/  IMAD R7, R121, R11, R6 ;  /* 0x0000000b79077224 */ /* 0x000fe200078e0206 */
[----:B------:R-:W-:-:S03]  /*6000*/  IADD3 R4, P0, R4, UR4, RZ ;  /* 0x0000000404047c10 */ /* 0x000fc6000ff1e0ff */
[----:B------:R-:W-:Y:S01]  /*6010*/  IMAD.IADD R7, R5, 0x1, R7 ;  /* 0x0000000105077824 */ /* 0x000fe200078e0207 */
[----:B------:R-:W-:-:S04]  /*6020*/  LEA R6, P1, R10, R4, 0x3 ;  /* 0x000000040a067211 */ /* 0x000fc800078218ff */
[----:B------:R-:W-:Y:S02]  /*6030*/  IADD3.X R5, R7, UR5, RZ, P0, !PT ;  /* 0x0000000507057c10 */ /* 0x000fe400087fe4ff */
[----:B-----5:R-:W-:Y:S02]  /*6040*/  ISETP.NE.AND P0, PT, R112, RZ, PT ;  /* 0x000000ff7000720c */ /* 0x020fe40003f05270 */
[----:B------:R-:W-:-:S11]  /*6050*/  LEA.HI.X R7, R10, R5, R11, 0x3, P1 ;  /* 0x000000050a077211 */ /* 0x000fd600008f1c0b */
[----:B------:R-:W-:Y:S05]  /*6060*/  @!P0 BRA `(.L_x_29) ;  /* 0x0000003400688947 */ /* 0x000fea0003800000 */
[----:B------:R-:W0:Y:S01]  /*6070*/  LDC.64 R116, c[0x0][0x5b0] ;  /* 0x00016c00ff747b82 */ /* 0x000e220000000a00 */
[----:B------:R-:W-:Y:S01]  /*6080*/  ULDC.64 UR4, c[0x0][0x5b8] ;  /* 0x00016e0000047ab9 */ /* 0x000fe20000000a00 */
[----:B------:R-:W-:Y:S01]  /*6090*/  ISETP.GE.AND P3, PT, R12, 0x1, PT ;  /* 0x000000010c00780c */ /* 0x000fe20003f66270 */
[----:B------:R-:W-:Y:S01]  /*60a0*/  IMAD R11, R14, UR4, RZ ;  /* 0x000000040e0b7c24 */ /* 0x000fe2000f8e02ff */
[----:B------:R-:W-:Y:S01]  /*60b0*/  BSSY B1, `(.L_x_30) ;  /* 0x000000e000017945 */ /* 0x000fe20003800000 */
[C---:B------:R-:W-:Y:S01]  /*60c0*/  IMAD.WIDE.U32 R20, R22.reuse, UR4, R8 ;  /* 0x0000000416147c25 */ /* 0x040fe2000f8e0008 */
[----:B------:R-:W-:Y:S02]  /*60d0*/  ISETP.LT.OR P1, PT, R3, 0x1, !P3 ;  /* 0x000000010300780c */ /* 0x000fe40005f21670 */
[----:B------:R-:W1:Y:S01]  /*60e0*/  LDC.64 R118, c[0x0][0x5a8] ;  /* 0x00016a00ff767b82 */ /* 0x000e620000000a00 */
[----:B------:R-:W-:Y:S02]  /*60f0*/  IMAD R11, R22, UR5, R11 ;  /* 0x00000005160b7c24 */ /* 0x000fe4000f8e020b */
[----:B------:R-:W-:-:S02]  /*6100*/  IMAD.MOV.U32 R14, RZ, RZ, R20 ;  /* 0x000000ffff0e7224 */ /* 0x000fc400078e0014 */
[----:B------:R-:W-:Y:S02]  /*6110*/  IMAD.IADD R15, R21, 0x1, R11 ;  /* 0x00000001150f7824 */ /* 0x000fe400078e020b */
[-C--:B0-----:R-:W-:Y:S02]  /*6120*/  IMAD R114, R115, R116.reuse, RZ ;  /* 0x0000007473727224 */ /* 0x081fe400078e02ff */
[----:B------:R-:W-:-:S04]  /*6130*/  IMAD.WIDE.U32 R8, R121, R116, R14 ;  /* 0x0000007479087225 */ /* 0x000fc800078e000e */
[----:B------:R-:W-:Y:S01]  /*6140*/  IMAD R115, R121, R117, R114 ;  /* 0x0000007579737224 */ /* 0x000fe200078e0272 */
[----:B-1----:R-:W-:-:S04]  /*6150*/  IADD3 R8, P0, R8, R118, RZ ;  /* 0x0000007608087210 */ /* 0x002fc80007f1e0ff */
[----:B------:R-:W-:Y:S01]  /*6160*/  IADD3.X R9, R119, R9, R115, P0, !PT ;  /* 0x0000000977097210 */ /* 0x000fe200007fe473 */
[----:B------:R-:W-:Y:S08]  /*6170*/  @P1 BRA `(.L_x_31) ;  /* 0x0000000000041947 */ /* 0x000ff00003800000 */
[----:B--2---:R0:W5:Y:S02]  /*6180*/  LDG.E.U8 R113, desc[UR46][R8.64] ;  /* 0x0000002e08717981 */ /* 0x004164000c1e1100 */
.L_x_31:
[----:B------:R-:W-:Y:S05]  /*6190*/  BSYNC B1 ;  /* 0x0000000000017941 */ /* 0x000fea0003800000 */
.L_x_30:
[----:B-----5:R-:W-:Y:S01]  /*61a0*/  LOP3.LUT R13, R113, 0xffff, RZ, 0xc0, !PT ;  /* 0x0000ffff710d7812 */ /* 0x020fe200078ec0ff */
[----:B------:R-:W-:Y:S01]  /*61b0*/  IMAD.SHL.U32 R10, R116, 0x8, RZ ;  /* 0x00000008740a7824 */ /* 0x000fe200078e00ff */
[----:B------:R-:W-:Y:S01]  /*61c0*/  ISETP.GE.AND P2, PT, R12, 0x2, PT ;  /* 0x000000020c00780c */ /* 0x000fe20003f46270 */
[----:B------:R-:W-:Y:S01]  /*61d0*/  BSSY B1, `(.L_x_32) ;  /* 0x000000e000017945 */ /* 0x000fe20003800000 */
[----:B------:R-:W-:Y:S02]  /*61e0*/  PRMT R13, R13, 0x8880, RZ ;  /* 0x000088800d0d7816 */ /* 0x000fe400000000ff */
[----:B------:R-:W-:Y:S02]  /*61f0*/  ISETP.LT.OR P0, PT, R3, 0x1, !P2 ;  /* 0x000000010300780c */ /* 0x000fe40005701670 */
[----:B------:R-:W-:Y:S01]  /*6200*/  SHF.L.U64.HI R11, R116, 0x3, R117 ;  /* 0x00000003740b7819 */ /* 0x000fe20000010275 */
[----:B------:R-:W-:-:S04]  /*6210*/  IMAD R22, R13, R112, RZ ;  /* 0x000000700d167224 */ /* 0x000fc800078e02ff */
[----:B------:R-:W-:Y:S02]  /*6220*/  @!P1 IMAD R13, R104, R23, R22 ;  /* 0x00000017680d9224 */ /* 0x000fe400078e0216 */
[----:B------:R-:W-:-:S03]  /*6230*/  IMAD.WIDE.U32 R10, R121, R116, R10 ;  /* 0x00000074790a7225 */ /* 0x000fc600078e000a */
[----:B------:R1:W-:Y:S01]  /*6240*/  @!P1 STG.E.U8 desc[UR46][R4.64], R13 ;  /* 0x0000000d04009986 */ /* 0x0003e2000c10112e */
[----:B------:R-:W-:Y:S01]  /*6250*/  IADD3 R10, P4, P5, R20, R118, R10 ;  /* 0x00000076140a7210 */ /* 0x000fe20007d9e00a */
[----:B------:R-:W-:Y:S01]  /*6260*/  IMAD.IADD R20, R115, 0x1, R11 ;  /* 0x0000000173147824 */ /* 0x000fe200078e020b */
[----:B------:R-:W-:Y:S11]  /*6270*/  @P0 BRA `(.L_x_33) ;  /* 0x00000000000c0947 */ /* 0x000ff60003800000 */
[----:B--2---:R-:W1:Y:S02]  /*6280*/  LDG.E.U8 R113, desc[UR46][R8.64+0x1] ;  /* 0x0000012e08717981 */ /* 0x004e64000c1e1100 */
[----:B-1----:R-:W-:-:S05]  /*6290*/  PRMT R13, R113, 0x8880, RZ ;  /* 0x00008880710d7816 */ /* 0x002fca00000000ff */
[----:B------:R-:W-:-:S07]  /*62a0*/  IMAD R22, R13, R112, RZ ;  /* 0x000000700d167224 */ /* 0x000fce00078e02ff */
.L_x_33:
[----:B------:R-:W-:Y:S05]  /*62b0*/  BSYNC B1 ;  /* 0x0000000000017941 */ /* 0x000fea0003800000 */
.L_x_32:
[----:B------:R-:W-:Y:S01]  /*62c0*/  ISETP.LT.OR P3, PT, R3, 0x9, !P3 ;  /* 0x000000090300780c */ /* 0x000fe20005f61670 */
[----:B------:R-:W-:Y:S01]  /*62d0*/  @!P0 IMAD R105, R105, R23, R22 ;  /* 0x0000001769698224 */ /* 0x000fe200078e0216 */
[C---:B------:R-:W-:Y:S01]  /*62e0*/  ISETP.GE.AND P1, PT, R12.reuse, 0x9, PT ;  /* 0x000000090c00780c */ /* 0x040fe20003f26270 */
[----:B------:R-:W-:Y:S01]  /*62f0*/  BSSY B1, `(.L_x_34) ;  /* 0x000000b000017945 */ /* 0x000fe20003800000 */
[----:B------:R-:W-:Y:S02]  /*6300*/  IADD3.X R11, R15, R119, R20, P4, P5 ;  /* 0x000000770f0b7210 */ /* 0x000fe400027ea414 */
[----:B------:R3:W-:Y:S01]  /*6310*/  @!P0 STG.E.U8 desc[UR46][R4.64+0x1], R105 ;  /* 0x0000016904008986 */ /* 0x0007e2000c10112e */
[----:B------:R-:W-:Y:S02]  /*6320*/  ISETP.GE.AND P0, PT, R12, 0xa, PT ;  /* 0x0000000a0c00780c */ /* 0x000fe40003f06270 */
[C---:B------:R-:W-:Y:S02]  /*6330*/  ISETP.LT.OR P2, PT, R3.reuse, 0x9, !P2 ;  /* 0x000000090300780c */ /* 0x040fe40005741670 */
[----:B------:R-:W-:-:S02]  /*6340*/  ISETP.LT.OR P5, PT, R3, 0x1, !P1 ;  /* 0x000000010300780c */ /* 0x000fc40004fa1670 */
[----:B------:R-:W-:Y:S01]  /*6350*/  ISETP.LT.OR P4, PT, R3, 0x1, !P0 ;  /* 0x000000010300780c */ /* 0x000fe20004781670 */
[----:B------:R-:W-:-:S12]  /*6360*/  @P3 BRA `(.L_x_35) ;  /* 0x00000000000c3947 */ /* 0x000fd80003800000 */
[----:B--2---:R-:W1:Y:S02]  /*6370*/  LDG.E.U8 R113, desc[UR46][R10.64] ;  /* 0x0000002e0a717981 */ /* 0x004e64000c1e1100 */
[----:B-1----:R-:W-:-:S05]  /*6380*/  PRMT R13, R113, 0x8880, RZ ;  /* 0x00008880710d7816 */ /* 0x002fca00000000ff */
[----:B------:R-:W-:-:S07]  /*6390*/  IMAD R22, R13, R112, RZ ;  /* 0x000000700d167224 */ /* 0x000fce00078e02ff */
.L_x_35:
[----:B------:R-:W-:Y:S05]  /*63a0*/  BSYNC B1 ;  /* 0x0000000000017941 */ /* 0x000fea0003800000 */
.L_x_34:
[----:B-1----:R-:W-:Y:S01]  /*63b0*/  @!P3 IMAD R13, R106, R23, R22 ;  /* 0x000000176a0db224 */ /* 0x002fe200078e0216 */
[----:B------:R-:W-:Y:S04]  /*63c0*/  BSSY B1, `(.L_x_36) ;  /* 0x0000006000017945 */ /* 0x000fe80003800000 */
[----:B------:R1:W-:Y:S01]  /*63d0*/  @!P3 STG.E.U8 desc[UR46][R6.64], R13 ;  /* 0x0000000d0600b986 */ /* 0x0003e2000c10112e */
[----:B------:R-:W-:Y:S05]  /*63e0*/  @P2 BRA `(.L_x_37) ;  /* 0x00000000000c2947 */ /* 0x000fea0003800000 */
[----:B--2---:R-:W1:Y:S02]  /*63f0*/  LDG.E.U8 R113, desc[UR46][R10.64+0x1] ;  /* 0x0000012e0a717981 */ /* 0x004e64000c1e1100 */
[----:B-1----:R-:W-:-:S05]  /*6400*/  PRMT R13, R113, 0x8880, RZ ;  /* 0x00008880710d7816 */ /* 0x002fca00000000ff */
[----:B------:R-:W-:-:S07]  /*6410*/  IMAD R22, R13, R112, RZ ;  /* 0x000000700d167224 */ /* 0x000fce00078e02ff */
.L_x_37:
[----:B------:R-:W-:Y:S05]  /*6420*/  BSYNC B1 ;  /* 0x0000000000017941 */ /* 0x000fea0003800000 */
.L_x_36:
[----:B------:R-:W-:Y:S01]  /*6430*/  @!P2 IMAD R107, R107, R23, R22 ;  /* 0x000000176b6ba224 */ /* 0x000fe200078e0216 */
[----:B------:R-:W-:Y:S04]  /*6440*/  BSSY B1, `(.L_x_38) ;  /* 0x0000006000017945 */ /* 0x000fe80003800000 */
[----:B------:R4:W-:Y:S01]  /*6450*/  @!P2 STG.E.U8 desc[UR46][R6.64+0x1], R107 ;  /* 0x0000016b0600a986 */ /* 0x0009e2000c10112e */
[----:B------:R-:W-:Y:S05]  /*6460*/  @P5 BRA `(.L_x_39) ;  /* 0x00000000000c5947 */ /* 0x000fea0003800000 */
[----:B--2---:R-:W1:Y:S02]  /*6470*/  LDG.E.U8 R113, desc[UR46][R8.64+0x8] ;  /* 0x0000082e08717981 */ /* 0x004e64000c1e1100 */
[----:B-1----:R-:W-:-:S05]  /*6480*/  PRMT R13, R113, 0x8880, RZ ;  /* 0x00008880710d7816 */ /* 0x002fca00000000ff */
[----:B------:R-:W-:-:S07]  /*6490*/  IMAD R22, R13, R112, RZ ;  /* 0x000000700d167224 */ /* 0x000fce00078e02ff */
.L_x_39:
[----:B------:R-:W-:Y:S05]  /*64a0*/  BSYNC B1 ;  /* 0x0000000000017941 */ /* 0x000fea0003800000 */
.L_x_38:
[----:B-1----:R-:W-:Y:S01]  /*64b0*/  @!P5 IMAD R13, R108, R23, R22 ;  /* 0x000000176c0dd224 */ /* 0x002fe200078e0216 */
[----:B------:R-:W-:Y:S04]  /*64c0*/  BSSY B1, `(.L_x_40) ;  /* 0x0000006000017945 */ /* 0x000fe80003800000 */
[----:B------:R1:W-:Y:S01]  /*64d0*/  @!P5 STG.E.U8 desc[UR46][R4.64+0x8], R13 ;  /* 0x0000080d0400d986 */ /* 0x0003e2000c10112e */
[----:B------:R-:W-:Y:S05]  /*64e0*/  @P4 BRA `(.L_x_41) ;  /* 0x00000000000c4947 */ /* 0x000fea0003800000 */
[----:B--2---:R-:W1:Y:S02]  /*64f0*/  LDG.E.U8 R113, desc[UR46][R8.64+0x9] ;  /* 0x0000092e08717981 */ /* 0x004e64000c1e1100 */
[----:B-1----:R-:W-:-:S05]  /*6500*/  PRMT R13, R113, 0x8880, RZ ;  /* 0x00008880710d7816 */ /* 0x002fca00000000ff */
[----:B------:R-:W-:-:S07]  /*6510*/  IMAD R22, R13, R112, RZ ;  /* 0x000000700d167224 */ /* 0x000fce00078e02ff */
.L_x_41:
[----:B------:R-:W-:Y:S05]  /*6520*/  BSYNC B1 ;  /* 0x0000000000017941 */ /* 0x000fea0003800000 */
.L_x_40:
[----:B------:R-:W-:Y:S01]  /*6530*/  ISETP.LT.OR P1, PT, R3, 0x9, !P1 ;  /* 0x000000090300780c */ /* 0x000fe20004f21670 */
[----:B------:R-:W-:Y:S01]  /*6540*/  @!P4 IMAD R109, R109, R23, R22 ;  /* 0x000000176d6dc224 */ /* 0x000fe200078e0216 */
[C---:B------:R-:W-:Y:S01]  /*6550*/  ISETP.GE.AND P3, PT, R12.reuse, 0x11, PT ;  /* 0x000000110c00780c */ /* 0x040fe20003f66270 */
[----:B------:R-:W-:Y:S01]  /*6560*/  BSSY B1, `(.L_x_42) ;  /* 0x000000a000017945 */ /* 0x000fe20003800000 */
[----:B------:R-:W-:Y:S02]  /*6570*/  ISETP.GE.AND P2, PT, R12, 0x12, PT ;  /* 0x000000120c00780c */ /* 0x000fe40003f46270 */
[----:B------:R0:W-:Y:S01]  /*6580*/  @!P4 STG.E.U8 desc[UR46][R4.64+0x9], R109 ;  /* 0x0000096d0400c986 */ /* 0x0001e2000c10112e */
[C---:B------:R-:W-:Y:S02]  /*6590*/  ISETP.LT.OR P0, PT, R3.reuse, 0x9, !P0 ;  /* 0x000000090300780c */ /* 0x040fe40004701670 */
[C---:B------:R-:W-:Y:S02]  /*65a0*/  ISETP.LT.OR P5, PT, R3.reuse, 0x1, !P3 ;  /* 0x000000010300780c */ /* 0x040fe40005fa1670 */
[----:B------:R-:W-:-:S02]  /*65b0*/  ISETP.LT.OR P4, PT, R3, 0x1, !P2 ;  /* 0x000000010300780c */ /* 0x000fc40005781670 */
[----:B------:R-:W-:Y:S11]  /*65c0*/  @P1 BRA `(.L_x_43) ;  /* 0x00000000000c1947 */ /* 0x000ff60003800000 */
[----:B--2---:R-:W1:Y:S02]  /*65d0*/  LDG.E.U8 R113, desc[UR46][R10.64+0x8] ;  /* 0x0000082e0a717981 */ /* 0x004e64000c1e1100 */
[----:B-1----:R-:W-:-:S05]  /*65e0*/  PRMT R13, R113, 0x8880, RZ ;  /* 0x00008880710d7816 */ /* 0x002fca00000000ff */
[----:B------:R-:W-:-:S07]  /*65f0*/  IMAD R22, R13, R112, RZ ;  /* 0x000000700d167224 */ /* 0x000fce00078e02ff */
.L_x_43:
[----:B------:R-:W-:Y:S05]  /*6600*/  BSYNC B1 ;  /* 0x0000000000017941 */ /* 0x000fea0003800000 */
.L_x_42:
[----:B-1----:R-:W-:Y:S01]  /*6610*/  @!P1 IMAD R13, R110, R23, R22 ;  /* 0x000000176e0d9224 */ /* 0x002fe200078e0216 */
[----:B------:R-:W-:Y:S04]  /*6620*/  BSSY B1, `(.L_x_44) ;  /* 0x0000006000017945 */ /* 0x000fe80003800000 */
[----:B------:R1:W-:Y:S01]  /*6630*/  @!P1 STG.E.U8 desc[UR46][R6.64+0x8], R13 ;  /* 0x0000080d06009986 */ /* 0x0003e2000c10112e */
[----:B------:R-:W-:Y:S05]  /*6640*/  @P0 BRA `(.L_x_45) ;  /* 0x00000000000c0947 */ /* 0x000fea0003800000 */
[----:B--2---:R-:W1:Y:S02]  /*6650*/  LDG.E.U8 R113, desc[UR46][R10.64+0x9] ;  /* 0x0000092e0a717981 */ /* 0x004e64000c1e1100 */
[----:B-1----:R-:W-:-:S05]  /*6660*/  PRMT R13, R113, 0x8880, RZ ;  /* 0x00008880710d7816 */ /* 0x002fca00000000ff */
[----:B------:R-:W-:-:S07]  /*6670*/  IMAD R22, R13, R112, RZ ;  /* 0x000000700d167224 */ /* 0x000fce00078e02ff */
.L_x_45:
[----:B------:R-:W-:Y:S05]  /*6680*/  BSYNC B1 ;  /* 0x0000000000017941 */ /* 0x000fea0003800000 */
.L_x_44:
[----:B------:R-:W-:Y:S01]  /*6690*/  @!P0 IMAD R111, R111, R23, R22 ;  /* 0x000000176f6f8224 */ /* 0x000fe200078e0216 */
[----:B------:R-:W-:Y:S04]  /*66a0*/  BSSY B1, `(.L_x_46) ;  /* 0x0000006000017945 */ /* 0x000fe80003800000 */
[----:B------:R0:W-:Y:S01]  /*66b0*/  @!P0 STG.E.U8 desc[UR46][R6.64+0x9], R111 ;  /* 0x0000096f06008986 */ /* 0x0001e2000c10112e */
[----:B------:R-:W-:Y:S05]  /*66c0*/  @P5 BRA `(.L_x_47) ;  /* 0x00000000000c5947 */ /* 0x000fea0003800000 */
[----:B--2---:R-:W1:Y:S02]  /*66d0*/  LDG.E.U8 R113, desc[UR46][R8.64+0x10] ;  /* 0x0000102e08717981 */ /* 0x004e64000c1e1100 */
[----:B-1----:R-:W-:-:S05]  /*66e0*/  PRMT R13, R113, 0x8880, RZ ;  /* 0x00008880710d7816 */ /* 0x002fca00000000ff */
[----:B------:R-:W-:-:S07]  /*66f0*/  IMAD R22, R13, R112, RZ ;  /* 0x000000700d167224 */ /* 0x000fce00078e02ff */
.L_x_47:
[----:B------:R-:W-:Y:S05]  /*6700*/  BSYNC B1 ;  /* 0x0000000000017941 */ /* 0x000fea0003800000 */
.L_x_46:
[----:B-1----:R-:W-:Y:S01]  /*6710*/  @!P5 IMAD R13, R96, R23, R22 ;  /* 0x00000017600dd224 */ /* 0x002fe200078e0216 */
[----:B------:R-:W-:Y:S04]  /*6720*/  BSSY B1, `(.L_x_48) ;  /* 0x0000006000017945 */ /* 0x000fe80003800000 */
[----:B------:R1:W-:Y:S01]  /*6730*/  @!P5 STG.E.U8 desc[UR46][R4.64+0x10], R13 ;  /* 0x0000100d0400d986 */ /* 0x0003e2000c10112e */
[----:B------:R-:W-:Y:S05]  /*6740*/  @P4 BRA `(.L_x_49) ;  /* 0x00000000000c4947 */ /* 0x000fea0003800000 */
[----:B--2---:R-:W1:Y:S02]  /*6750*/  LDG.E.U8 R113, desc[UR46][R8.64+0x11] ;  /* 0x0000112e08717981 */ /* 0x004e64000c1e1100 */
[----:B-1----:R-:W-:-:S05]  /*6760*/  PRMT R13, R113, 0x8880, RZ ;  /* 0x00008880710d7816 */ /* 0x002fca00000000ff */
[----:B------:R-:W-:-:S07]  /*6770*/  IMAD R22, R13, R112, RZ ;  /* 0x000000700d167224 */ /* 0x000fce00078e02ff */
.L_x_49:
[----:B------:R-:W-:Y:S05]  /*6780*/  BSYNC B1 ;  /* 0x0000000000017941 */ /* 0x000fea0003800000 */
.L_x_48:
        /* <DEDUP_REMOVED lines=13> */
.L_x_51:
[----:B------:R-:W-:Y:S05]  /*6860*/  BSYNC B1 ;  /* 0x0000000000017941 */ /* 0x000fea0003800000 */
.L_x_50:
[----:B-1----:R-:W-:Y:S01]  /*6870*/  @!P3 IMAD R13, R98, R23, R22 ;  /* 0x00000017620db224 */ /* 0x002fe200078e0216 */
[----:B------:R-:W-:Y:S04]  /*6880*/  BSSY B1, `(.L_x_52) ;  /* 0x0000006000017945 */ /* 0x000fe80003800000 */
[----:B------:R1:W-:Y:S01]  /*6890*/  @!P3 STG.E.U8 desc[UR46][R6.64+0x10], R13 ;  /* 0x0000100d0600b986 */ /* 0x0003e2000c10112e */
[----:B------:R-:W-:Y:S05]  /*68a0*/  @P2 BRA `(.L_x_53) ;  /* 0x00000000000c2947 */ /* 0x000fea0003800000 */
[----:B--2---:R-:W1:Y:S02]  /*68b0*/  LDG.E.U8 R113, desc[UR46][R10.64+0x11] ;  /* 0x0000112e0a717981 */ /* 0x004e64000c1e1100 */
[----:B-1----:R-:W-:-:S05]  /*68c0*/  PRMT R13, R113, 0x8880, RZ ;  /* 0x00008880710d7816 */ /* 0x002fca00000000ff */
[----:B------:R-:W-:-:S07]  /*68d0*/  IMAD R22, R13, R112, RZ ;  /* 0x000000700d167224 */ /* 0x000fce00078e02ff */
.L_x_53:
[----:B------:R-:W-:Y:S05]  /*68e0*/  BSYNC B1 ;  /* 0x0000000000017941 */ /* 0x000fea0003800000 */
.L_x_52:
[----:B------:R-:W-:Y:S01]  /*68f0*/  @!P2 IMAD R99, R99, R23, R22 ;  /* 0x000000176363a224 */ /* 0x000fe200078e0216 */
[----:B------:R-:W-:Y:S04]  /*6900*/  BSSY B1, `(.L_x_54) ;  /* 0x0000006000017945 */ /* 0x000fe80003800000 */
[----:B------:R0:W-:Y:S01]  /*6910*/  @!P2 STG.E.U8 desc[UR46][R6.64+0x11], R99 ;  /* 0x000011630600a986 */ /* 0x0001e2000c10112e */
[----:B------:R-:W-:Y:S05]  /*6920*/  @P5 BRA `(.L_x_55) ;  /* 0x00000000000c5947 */ /* 0x000fea0003800000 */
[----:B--2---:R-:W1:Y:S02]  /*6930*/  LDG.E.U8 R113, desc[UR46][R8.64+0x18] ;  /* 0x0000182e08717981 */ /* 0x004e64000c1e1100 */
[----:B-1----:R-:W-:-:S05]  /*6940*/  PRMT R13, R113, 0x8880, RZ ;  /* 0x00008880710d7816 */ /* 0x002fca00000000ff */
[----:B------:R-:W-:-:S07]  /*6950*/  IMAD R22, R13, R112, RZ ;  /* 0x000000700d167224 */ /* 0x000fce00078e02ff */
.L_x_55:
[----:B------:R-:W-:Y:S05]  /*6960*/  BSYNC B1 ;  /* 0x0000000000017941 */ /* 0x000fea0003800000 */
.L_x_54:
[----:B-1----:R-:W-:Y:S01]  /*6970*/  @!P5 IMAD R13, R100, R23, R22 ;  /* 0x00000017640dd224 */ /* 0x002fe200078e0216 */
[----:B------:R-:W-:Y:S04]  /*6980*/  BSSY B1, `(.L_x_56) ;  /* 0x0000006000017945 */ /* 0x000fe80003800000 */
[----:B------:R1:W-:Y:S01]  /*6990*/  @!P5 STG.E.U8 desc[UR46][R4.64+0x18], R13 ;  /* 0x0000180d0400d986 */ /* 0x0003e2000c10112e */
[----:B------:R-:W-:Y:S05]  /*69a0*/  @P4 BRA `(.L_x_57) ;  /* 0x00000000000c4947 */ /* 0x000fea0003800000 */
[----:B--2---:R-:W1:Y:S02]  /*69b0*/  LDG.E.U8 R113, desc[UR46][R8.64+0x19] ;  /* 0x0000192e08717981 */ /* 0x004e64000c1e1100 */
[----:B-1----:R-:W-:-:S05]  /*69c0*/  PRMT R13, R113, 0x8880, RZ ;  /* 0x00008880710d7816 */ /* 0x002fca00000000ff */
[----:B------:R-:W-:-:S07]  /*69d0*/  IMAD R22, R13, R112, RZ ;  /* 0x000000700d167224 */ /* 0x000fce00078e02ff */
.L_x_57:
[----:B------:R-:W-:Y:S05]  /*69e0*/  BSYNC B1 ;  /* 0x0000000000017941 */ /* 0x000fea0003800000 */
.L_x_56:
        /* <DEDUP_REMOVED lines=13> */
.L_x_59:
[----:B------:R-:W-:Y:S05]  /*6ac0*/  BSYNC B1 ;  /* 0x0000000000017941 */ /* 0x000fea0003800000 */
.L_x_58:
[----:B-1----:R-:W-:Y:S01]  /*6ad0*/  @!P1 IMAD R13, R102, R23, R22 ;  /* 0x00000017660d9224 */ /* 0x002fe200078e0216 */
[----:B------:R-:W-:Y:S04]  /*6ae0*/  BSSY B1, `(.L_x_60) ;  /* 0x0000006000017945 */ /* 0x000fe80003800000 */
[----:B------:R1:W-:Y:S01]  /*6af0*/  @!P1 STG.E.U8 desc[UR46][R6.64+0x18], R13 ;  /* 0x0000180d06009986 */ /* 0x0003e2000c10112e */
[----:B------:R-:W-:Y:S05]  /*6b00*/  @P0 BRA `(.L_x_61) ;  /* 0x00000000000c0947 */ /* 0x000fea0003800000 */
[----:B--2---:R-:W1:Y:S02]  /*6b10*/  LDG.E.U8 R113, desc[UR46][R10.64+0x19] ;  /* 0x0000192e0a717981 */ /* 0x004e64000c1e1100 */
[----:B-1----:R-:W-:-:S05]  /*6b20*/  PRMT R13, R113, 0x8880, RZ ;  /* 0x00008880710d7816 */ /* 0x002fca00000000ff */
[----:B------:R-:W-:-:S07]  /*6b30*/  IMAD R22, R13, R112, RZ ;  /* 0x000000700d167224 */ /* 0x000fce00078e02ff */
.L_x_61:
[----:B------:R-:W-:Y:S05]  /*6b40*/  BSYNC B1 ;  /* 0x0000000000017941 */ /* 0x000fea0003800000 */
.L_x_60:
[----:B------:R-:W-:Y:S01]  /*6b50*/  @!P0 IMAD R103, R103, R23, R22 ;  /* 0x0000001767678224 */ /* 0x000fe200078e0216 */
[----:B------:R-:W-:Y:S04]  /*6b60*/  BSSY B1, `(.L_x_62) ;  /* 0x0000006000017945 */ /* 0x000fe80003800000 */
[----:B------:R0:W-:Y:S01]  /*6b70*/  @!P0 STG.E.U8 desc[UR46][R6.64+0x19], R103 ;  /* 0x0000196706008986 */ /* 0x0001e2000c10112e */
[----:B------:R-:W-:Y:S05]  /*6b80*/  @P5 BRA `(.L_x_63) ;  /* 0x00000000000c5947 */ /* 0x000fea0003800000 */
[----:B--2---:R-:W1:Y:S02]  /*6b90*/  LDG.E.U8 R113, desc[UR46][R8.64+0x20] ;  /* 0x0000202e08717981 */ /* 0x004e64000c1e1100 */
[----:B-1----:R-:W-:-:S05]  /*6ba0*/  PRMT R13, R113, 0x8880, RZ ;  /* 0x00008880710d7816 */ /* 0x002fca00000000ff */
[----:B------:R-:W-:-:S07]  /*6bb0*/  IMAD R22, R13, R112, RZ ;  /* 0x000000700d167224 */ /* 0x000fce00078e02ff */
.L_x_63:
[----:B------:R-:W-:Y:S05]  /*6bc0*/  BSYNC B1 ;  /* 0x0000000000017941 */ /* 0x000fea0003800000 */
.L_x_62:
[----:B-1----:R-:W-:Y:S01]  /*6bd0*/  @!P5 IMAD R13, R88, R23, R22 ;  /* 0x00000017580dd224 */ /* 0x002fe200078e0216 */
[----:B------:R-:W-:Y:S04]  /*6be0*/  BSSY B1, `(.L_x_64) ;  /* 0x0000006000017945 */ /* 0x000fe80003800000 */
[----:B------:R1:W-:Y:S01]  /*6bf0*/  @!P5 STG.E.U8 desc[UR46][R4.64+0x20], R13 ;  /* 0x0000200d0400d986 */ /* 0x0003e2000c10112e */
[----:B------:R-:W-:Y:S05]  /*6c00*/  @P4 BRA `(.L_x_65) ;  /* 0x00000000000c4947 */ /* 0x000fea0003800000 */
[----:B--2---:R-:W1:Y:S02]  /*6c10*/  LDG.E.U8 R113, desc[UR46][R8.64+0x21] ;  /* 0x0000212e08717981 */ /* 0x004e64000c1e1100 */
[----:B-1----:R-:W-:-:S05]  /*6c20*/  PRMT R13, R113, 0x8880, RZ ;  /* 0x00008880710d7816 */ /* 0x002fca00000000ff */
[----:B------:R-:W-:-:S07]  /*6c30*/  IMAD R22, R13, R112, RZ ;  /* 0x000000700d167224 */ /* 0x000fce00078e02ff */
.L_x_65:
[----:B------:R-:W-:Y:S05]  /*6c40*/  BSYNC B1 ;  /* 0x0000000000017941 */ /* 0x000fea0003800000 */
.L_x_64:
        /* <DEDUP_REMOVED lines=13> */
.L_x_67:
[----:B------:R-:W-:Y:S05]  /*6d20*/  BSYNC B1 ;  /* 0x0000000000017941 */ /* 0x000fea0003800000 */
.L_x_66:
[----:B-1----:R-:W-:Y:S01]  /*6d30*/  @!P3 IMAD R13, R90, R23, R22 ;  /* 0x000000175a0db224 */ /* 0x002fe200078e0216 */
[----:B------:R-:W-:Y:S04]  /*6d40*/  BSSY B1, `(.L_x_68) ;  /* 0x0000006000017945 */ /* 0x000fe80003800000 */
[----:B------:R1:W-:Y:S01]  /*6d50*/  @!P3 STG.E.U8 desc[UR46][R6.64+0x20], R13 ;  /* 0x0000200d0600b986 */ /* 0x0003e2000c10112e */
[----:B------:R-:W-:Y:S05]  /*6d60*/  @P2 BRA `(.L_x_69) ;  /* 0x00000000000c2947 */ /* 0x000fea0003800000 */
[----:B--2---:R-:W1:Y:S02]  /*6d70*/  LDG.E.U8 R113, desc[UR46][R10.64+0x21] ;  /* 0x0000212e0a717981 */ /* 0x004e64000c1e1100 */
[----:B-1----:R-:W-:-:S05]  /*6d80*/  PRMT R13, R113, 0x8880, RZ ;  /* 0x00008880710d7816 */ /* 0x002fca00000000ff */
[----:B------:R-:W-:-:S07]  /*6d90*/  IMAD R22, R13, R112, RZ ;  /* 0x000000700d167224 */ /* 0x000fce00078e02ff */
.L_x_69:
[----:B------:R-:W-:Y:S05]  /*6da0*/  BSYNC B1 ;  /* 0x0000000000017941 */ /* 0x000fea0003800000 */
.L_x_68:
[----:B------:R-:W-:Y:S01]  /*6db0*/  @!P2 IMAD R91, R91, R23, R22 ;  /* 0x000000175b5ba224 */ /* 0x000fe200078e0216 */
[----:B------:R-:W-:Y:S04]  /*6dc0*/  BSSY B1, `(.L_x_70) ;  /* 0x0000006000017945 */ /* 0x000fe80003800000 */
[----:B------:R0:W-:Y:S01]  /*6dd0*/  @!P2 STG.E.U8 desc[UR46][R6.64+0x21], R91 ;  /* 0x0000215b0600a986 */ /* 0x0001e2000c10112e */
[----:B------:R-:W-:Y:S05]  /*6de0*/  @P5 BRA `(.L_x_71) ;  /* 0x00000000000c5947 */ /* 0x000fea0003800000 */
[----:B--2---:R-:W1:Y:S02]  /*6df0*/  LDG.E.U8 R113, desc[UR46][R8.64+0x28] ;  /* 0x0000282e08717981 */ /* 0x004e64000c1e1100 */
[----:B-1----:R-:W-:-:S05]  /*6e00*/  PRMT R13, R113, 0x8880, RZ ;  /* 0x00008880710d7816 */ /* 0x002fca00000000ff */
[----:B------:R-:W-:-:S07]  /*6e10*/  IMAD R22, R13, R112, RZ ;  /* 0x000000700d167224 */ /* 0x000fce00078e02ff */
.L_x_71:
[----:B------:R-:W-:Y:S05]  /*6e20*/  BSYNC B1 ;  /* 0x0000000000017941 */ /* 0x000fea0003800000 */
.L_x_70:
[----:B-1----:R-:W-:Y:S01]  /*6e30*/  @!P5 IMAD R13, R92, R23, R22 ;  /* 0x000000175c0dd224 */ /* 0x002fe200078e0216 */
[----:B------:R-:W-:Y:S04]  /*6e40*/  BSSY B1, `(.L_x_72) ;  /* 0x0000006000017945 */ /* 0x000fe80003800000 */
[----:B------:R1:W-:Y:S01]  /*6e50*/  @!P5 STG.E.U8 desc[UR46][R4.64+0x28], R13 ;  /* 0x0000280d0400d986 */ /* 0x0003e2000c10112e */
[----:B------:R-:W-:Y:S05]  /*6e60*/  @P4 BRA `(.L_x_73) ;  /* 0x00000000000c4947 */ /* 0x000fea0003800000 */
[----:B--2---:R-:W1:Y:S02]  /*6e70*/  LDG.E.U8 R113, desc[UR46][R8.64+0x29] ;  /* 0x0000292e08717981 */ /* 0x004e64000c1e1100 */
[----:B-1----:R-:W-:-:S05]  /*6e80*/  PRMT R13, R113, 0x8880, RZ ;  /* 0x00008880710d7816 */ /* 0x002fca00000000ff */
[----:B------:R-:W-:-:S07]  /*6e90*/  IMAD R22, R13, R112, RZ ;  /* 0x000000700d167224 */ /* 0x000fce00078e02ff */
.L_x_73:
[----:B------:R-:W-:Y:S05]  /*6ea0*/  BSYNC B1 ;  /* 0x0000000000017941 */ /* 0x000fea0003800000 */
.L_x_72:
        /* <DEDUP_REMOVED lines=13> */
.L_x_75:
[----:B------:R-:W-:Y:S05]  /*6f80*/  BSYNC B1 ;  /* 0x0000000000017941 */ /* 0x000fea0003800000 */
.L_x_74:
[----:B-1----:R-:W-:Y:S01]  /*6f90*/  @!P1 IMAD R13, R94, R23, R22 ;  /* 0x000000175e0d9224 */ /* 0x002fe200078e0216 */
[----:B------:R-:W-:Y:S04]  /*6fa0*/  BSSY B1, `(.L_x_76) ;  /* 0x0000006000017945 */ /* 0x000fe80003800000 */
[----:B------:R1:W-:Y:S01]  /*6fb0*/  @!P1 STG.E.U8 desc[UR46][R6.64+0x28], R13 ;  /* 0x0000280d06009986 */ /* 0x0003e2000c10112e */
[----:B------:R-:W-:Y:S05]  /*6fc0*/  @P0 BRA `(.L_x_77) ;  /* 0x00000000000c0947 */ /* 0x000fea0003800000 */
[----:B--2---:R-:W1:Y:S02]  /*6fd0*/  LDG.E.U8 R113, desc[UR46][R10.64+0x29] ;  /* 0x0000292e0a717981 */ /* 0x004e64000c1e1100 */
[----:B-1----:R-:W-:-:S05]  /*6fe0*/  PRMT R13, R113, 0x8880, RZ ;  /* 0x00008880710d7816 */ /* 0x002fca00000000ff */
[----:B------:R-:W-:-:S07]  /*6ff0*/  IMAD R22, R13, R112, RZ ;  /* 0x000000700d167224 */ /* 0x000fce00078e02ff */
.L_x_77:
[----:B------:R-:W-:Y:S05]  /*7000*/  BSYNC B1 ;  /* 0x0000000000017941 */ /* 0x000fea0003800000 */
.L_x_76:
[----:B------:R-:W-:Y:S01]  /*7010*/  @!P0 IMAD R95, R95, R23, R22 ;  /* 0x000000175f5f8224 */ /* 0x000fe200078e0216 */
[----:B------:R-:W-:Y:S04]  /*7020*/  BSSY B1, `(.L_x_78) ;  /* 0x0000006000017945 */ /* 0x000fe80003800000 */
[----:B------:R0:W-:Y:S01]  /*7030*/  @!P0 STG.E.U8 desc[UR46][R6.64+0x29], R95 ;  /* 0x0000295f06008986 */ /* 0x0001e2000c10112e */
[----:B------:R-:W-:Y:S05]  /*7040*/  @P5 BRA `(.L_x_79) ;  /* 0x00000000000c5947 */ /* 0x000fea0003800000 */
[----:B--2---:R-:W1:Y:S02]  /*7050*/  LDG.E.U8 R113, desc[UR46][R8.64+0x30] ;  /* 0x0000302e08717981 */ /* 0x004e64000c1e1100 */
[----:B-1----:R-:W-:-:S05]  /*7060*/  PRMT R13, R113, 0x8880, RZ ;  /* 0x00008880710d7816 */ /* 0x002fca00000000ff */
[----:B------:R-:W-:-:S07]  /*7070*/  IMAD R22, R13, R112, RZ ;  /* 0x000000700d167224 */ /* 0x000fce00078e02ff */
.L_x_79:
[----:B------:R-:W-:Y:S05]  /*7080*/  BSYNC B1 ;  /* 0x0000000000017941 */ /* 0x000fea0003800000 */
.L_x_78:
[----:B-1----:R-:W-:Y:S01]  /*7090*/  @!P5 IMAD R13, R80, R23, R22 ;  /* 0x00000017500dd224 */ /* 0x002fe200078e0216 */
[----:B------:R-:W-:Y:S04]  /*70a0*/  BSSY B1, `(.L_x_80) ;  /* 0x0000006000017945 */ /* 0x000fe80003800000 */
[----:B------:R1:W-:Y:S01]  /*70b0*/  @!P5 STG.E.U8 desc[UR46][R4.64+0x30], R13 ;  /* 0x0000300d0400d986 */ /* 0x0003e2000c10112e */
[----:B------:R-:W-:Y:S05]  /*70c0*/  @P4 BRA `(.L_x_81) ;  /* 0x00000000000c4947 */ /* 0x000fea0003800000 */
[----:B--2---:R-:W1:Y:S02]  /*70d0*/  LDG.E.U8 R113, desc[UR46][R8.64+0x31] ;  /* 0x0000312e08717981 */ /* 0x004e64000c1e1100 */
[----:B-1----:R-:W-:-:S05]  /*70e0*/  PRMT R13, R113, 0x8880, RZ ;  /* 0x00008880710d7816 */ /* 0x002fca00000000ff */
[----:B------:R-:W-:-:S07]  /*70f0*/  IMAD R22, R13, R112, RZ ;  /* 0x000000700d167224 */ /* 0x000fce00078e02ff */
.L_x_81:
[----:B------:R-:W-:Y:S05]  /*7100*/  BSYNC B1 ;  /* 0x0000000000017941 */ /* 0x000fea0003800000 */
.L_x_80:
        /* <DEDUP_REMOVED lines=13> */
.L_x_83:
[----:B------:R-:W-:Y:S05]  /*71e0*/  BSYNC B1 ;  /* 0x0000000000017941 */ /* 0x000fea0003800000 */
.L_x_82:
[----:B-1----:R-:W-:Y:S01]  /*71f0*/  @!P3 IMAD R13, R82, R23, R22 ;  /* 0x00000017520db224 */ /* 0x002fe200078e0216 */
[----:B------:R-:W-:Y:S04]  /*7200*/  BSSY B1, `(.L_x_84) ;  /* 0x0000006000017945 */ /* 0x000fe80003800000 */
[----:B------:R1:W-:Y:S01]  /*7210*/  @!P3 STG.E.U8 desc[UR46][R6.64+0x30], R13 ;  /* 0x0000300d0600b986 */ /* 0x0003e2000c10112e */
[----:B------:R-:W-:Y:S05]  /*7220*/  @P2 BRA `(.L_x_85) ;  /* 0x00000000000c2947 */ /* 0x000fea0003800000 */
[----:B--2---:R-:W1:Y:S02]  /*7230*/  LDG.E.U8 R113, desc[UR46][R10.64+0x31] ;  /* 0x0000312e0a717981 */ /* 0x004e64000c1e1100 */
[----:B-1----:R-:W-:-:S05]  /*7240*/  PRMT R13, R113, 0x8880, RZ ;  /* 0x00008880710d7816 */ /* 0x002fca00000000ff */
[----:B------:R-:W-:-:S07]  /*7250*/  IMAD R22, R13, R112, RZ ;  /* 0x000000700d167224 */ /* 0x000fce00078e02ff */
.L_x_85:
[----:B------:R-:W-:Y:S05]  /*7260*/  BSYNC B1 ;  /* 0x0000000000017941 */ /* 0x000fea0003800000 */
.L_x_84:
[----:B------:R-:W-:Y:S01]  /*7270*/  @!P2 IMAD R83, R83, R23, R22 ;  /* 0x000000175353a224 */ /* 0x000fe200078e0216 */
[----:B------:R-:W-:Y:S04]  /*7280*/  BSSY B1, `(.L_x_86) ;  /* 0x0000006000017945 */ /* 0x000fe80003800000 */
[----:B------:R0:W-:Y:S01]  /*7290*/  @!P2 STG.E.U8 desc[UR46][R6.64+0x31], R83 ;  /* 0x000031530600a986 */ /* 0x0001e2000c10112e */
[----:B------:R-:W-:Y:S05]  /*72a0*/  @P5 BRA `(.L_x_87) ;  /* 0x00000000000c5947 */ /* 0x000fea0003800000 */
[----:B--2---:R-:W1:Y:S02]  /*72b0*/  LDG.E.U8 R113, desc[UR46][R8.64+0x38] ;  /* 0x0000382e08717981 */ /* 0x004e64000c1e1100 */
[----:B-1----:R-:W-:-:S05]  /*72c0*/  PRMT R13, R113, 0x8880, RZ ;  /* 0x00008880710d7816 */ /* 0x002fca00000000ff */
[----:B------:R-:W-:-:S07]  /*72d0*/  IMAD R22, R13, R112, RZ ;  /* 0x000000700d167224 */ /* 0x000fce00078e02ff */
.L_x_87:
[----:B------:R-:W-:Y:S05]  /*72e0*/  BSYNC B1 ;  /* 0x0000000000017941 */ /* 0x000fea0003800000 */
.L_x_86:
[----:B-1----:R-:W-:Y:S01]  /*72f0*/  @!P5 IMAD R13, R84, R23, R22 ;  /* 0x00000017540dd224 */ /* 0x002fe200078e0216 */
[----:B------:R-:W-:Y:S04]  /*7300*/  BSSY B1, `(.L_x_88) ;  /* 0x0000006000017945 */ /* 0x000fe80003800000 */
[----:B------:R1:W-:Y:S01]  /*7310*/  @!P5 STG.E.U8 desc[UR46][R4.64+0x38], R13 ;  /* 0x0000380d0400d986 */ /* 0x0003e2000c10112e */
[----:B------:R-:W-:Y:S05]  /*7320*/  @P4 BRA `(.L_x_89) ;  /* 0x00000000000c4947 */ /* 0x000fea0003800000 */
[----:B--2---:R-:W1:Y:S02]  /*7330*/  LDG.E.U8 R113, desc[UR46][R8.64+0x39] ;  /* 0x0000392e08717981 */ /* 0x004e64000c1e1100 */
[----:B-1----:R-:W-:-:S05]  /*7340*/  PRMT R13, R113, 0x8880, RZ ;  /* 0x00008880710d7816 */ /* 0x002fca00000000ff */
[----:B------:R-:W-:-:S07]  /*7350*/  IMAD R22, R13, R112, RZ ;  /* 0x000000700d167224 */ /* 0x000fce00078e02ff */
.L_x_89:
[----:B------:R-:W-:Y:S05]  /*7360*/  BSYNC B1 ;  /* 0x0000000000017941 */ /* 0x000fea0003800000 */
.L_x_88:
        /* <DEDUP_REMOVED lines=13> */
.L_x_91:
[----:B------:R-:W-:Y:S05]  /*7440*/  BSYNC B1 ;  /* 0x0000000000017941 */ /* 0x000fea0003800000 */
.L_x_90:
[----:B-1----:R-:W-:Y:S01]  /*7450*/  @!P1 IMAD R13, R86, R23, R22 ;  /* 0x00000017560d9224 */ /* 0x002fe200078e0216 */
[----:B------:R-:W-:Y:S04]  /*7460*/  BSSY B1, `(.L_x_92) ;  /* 0x0000006000017945 */ /* 0x000fe80003800000 */
[----:B------:R1:W-:Y:S01]  /*7470*/  @!P1 STG.E.U8 desc[UR46][R6.64+0x38], R13 ;  /* 0x0000380d06009986 */ /* 0x0003e2000c10112e */
[----:B------:R-:W-:Y:S05]  /*7480*/  @P0 BRA `(.L_x_93) ;  /* 0x00000000000c0947 */ /* 0x000fea0003800000 */
[----:B--2---:R-:W1:Y:S02]  /*7490*/  LDG.E.U8 R113, desc[UR46][R10.64+0x39] ;  /* 0x0000392e0a717981 */ /* 0x004e64000c1e1100 */
[----:B-1----:R-:W-:-:S05]  /*74a0*/  PRMT R13, R113, 0x8880, RZ ;  /* 0x00008880710d7816 */ /* 0x002fca00000000ff */
[----:B------:R-:W-:-:S07]  /*74b0*/  IMAD R22, R13, R112, RZ ;  /* 0x000000700d167224 */ /* 0x000fce00078e02ff */
.L_x_93:
[----:B------:R-:W-:Y:S05]  /*74c0*/  BSYNC B1 ;  /* 0x0000000000017941 */ /* 0x000fea0003800000 */
.L_x_92:
[----:B------:R-:W-:Y:S01]  /*74d0*/  @!P0 IMAD R87, R87, R23, R22 ;  /* 0x0000001757578224 */ /* 0x000fe200078e0216 */
[----:B------:R-:W-:Y:S04]  /*74e0*/  BSSY B1, `(.L_x_94) ;  /* 0x0000006000017945 */ /* 0x000fe80003800000 */
[----:B------:R0:W-:Y:S01]  /*74f0*/  @!P0 STG.E.U8 desc[UR46][R6.64+0x39], R87 ;  /* 0x0000395706008986 */ /* 0x0001e2000c10112e */
[----:B------:R-:W-:Y:S05]  /*7500*/  @P5 BRA `(.L_x_95) ;  /* 0x00000000000c5947 */ /* 0x000fea0003800000 */
[----:B--2---:R-:W1:Y:S02]  /*7510*/  LDG.E.U8 R113, desc[UR46][R8.64+0x40] ;  /* 0x0000402e08717981 */ /* 0x004e64000c1e1100 */
[----:B-1----:R-:W-:-:S05]  /*7520*/  PRMT R13, R113, 0x8880, RZ ;  /* 0x00008880710d7816 */ /* 0x002fca00000000ff */
[----:B------:R-:W-:-:S07]  /*7530*/  IMAD R22, R13, R112, RZ ;  /* 0x000000700d167224 */ /* 0x000fce00078e02ff */
.L_x_95:
[----:B------:R-:W-:Y:S05]  /*7540*/  BSYNC B1 ;  /* 0x0000000000017941 */ /* 0x000fea0003800000 */
.L_x_94:
[----:B-1----:R-:W-:Y:S01]  /*7550*/  @!P5 IMAD R13, R72, R23, R22 ;  /* 0x00000017480dd224 */ /* 0x002fe200078e0216 */
[----:B------:R-:W-:Y:S04]  /*7560*/  BSSY B1, `(.L_x_96) ;  /* 0x0000006000017945 */ /* 0x000fe80003800000 */
[----:B------:R1:W-:Y:S01]  /*7570*/  @!P5 STG.E.U8 desc[UR46][R4.64+0x40], R13 ;  /* 0x0000400d0400d986 */ /* 0x0003e2000c10112e */
[----:B------:R-:W-:Y:S05]  /*7580*/  @P4 BRA `(.L_x_97) ;  /* 0x00000000000c4947 */ /* 0x000fea0003800000 */
[----:B--2---:R-:W1:Y:S02]  /*7590*/  LDG.E.U8 R113, desc[UR46][R8.64+0x41] ;  /* 0x0000412e08717981 */ /* 0x004e64000c1e1100 */
[----:B-1----:R-:W-:-:S05]  /*75a0*/  PRMT R13, R113, 0x8880, RZ ;  /* 0x00008880710d7816 */ /* 0x002fca00000000ff */
[----:B------:R-:W-:-:S07]  /*75b0*/  IMAD R22, R13, R112, RZ ;  /* 0x000000700d167224 */ /* 0x000fce00078e02ff */
.L_x_97:
[----:B------:R-:W-:Y:S05]  /*75c0*/  BSYNC B1 ;  /* 0x0000000000017941 */ /* 0x000fea0003800000 */
.L_x_96:
        /* <DEDUP_REMOVED lines=13> */
.L_x_99:
[----:B------:R-:W-:Y:S05]  /*76a0*/  BSYNC B1 ;  /* 0x0000000000017941 */ /* 0x000fea0003800000 */
.L_x_98:
[----:B-1----:R-:W-:Y:S01]  /*76b0*/  @!P3 IMAD R13, R74, R23, R22 ;  /* 0x000000174a0db224 */ /* 0x002fe200078e0216 */
[----:B------:R-:W-:Y:S04]  /*76c0*/  BSSY B1, `(.L_x_100) ;  /* 0x0000006000017945 */ /* 0x000fe80003800000 */
[----:B------:R1:W-:Y:S01]  /*76d0*/  @!P3 STG.E.U8 desc[UR46][R6.64+0x40], R13 ;  /* 0x0000400d0600b986 */ /* 0x0003e2000c10112e */
[----:B------:R-:W-:Y:S05]  /*76e0*/  @P2 BRA `(.L_x_101) ;  /* 0x00000000000c2947 */ /* 0x000fea0003800000 */
[----:B--2---:R-:W1:Y:S02]  /*76f0*/  LDG.E.U8 R113, desc[UR46][R10.64+0x41] ;  /* 0x0000412e0a717981 */ /* 0x004e64000c1e1100 */
[----:B-1----:R-:W-:-:S05]  /*7700*/  PRMT R13, R113, 0x8880, RZ ;  /* 0x00008880710d7816 */ /* 0x002fca00000000ff */
[----:B------:R-:W-:-:S07]  /*7710*/  IMAD R22, R13, R112, RZ ;  /* 0x000000700d167224 */ /* 0x000fce00078e02ff */
.L_x_101:
[----:B------:R-:W-:Y:S05]  /*7720*/  BSYNC B1 ;  /* 0x0000000000017941 */ /* 0x000fea0003800000 */
.L_x_100:
[----:B------:R-:W-:Y:S01]  /*7730*/  @!P2 IMAD R75, R75, R23, R22 ;  /* 0x000000174b4ba224 */ /* 0x000fe200078e0216 */
[----:B------:R-:W-:Y:S04]  /*7740*/  BSSY B1, `(.L_x_102) ;  /* 0x0000006000017945 */ /* 0x000fe80003800000 */
[----:B------:R0:W-:Y:S01]  /*7750*/  @!P2 STG.E.U8 desc[UR46][R6.64+0x41], R75 ;  /* 0x0000414b0600a986 */ /* 0x0001e2000c10112e */
[----:B------:R-:W-:Y:S05]  /*7760*/  @P5 BRA `(.L_x_103) ;  /* 0x00000000000c5947 */ /* 0x000fea0003800000 */
[----:B--2---:R-:W1:Y:S02]  /*7770*/  LDG.E.U8 R113, desc[UR46][R8.64+0x48] ;  /* 0x0000482e08717981 */ /* 0x004e64000c1e1100 */
[----:B-1----:R-:W-:-:S05]  /*7780*/  PRMT R13, R113, 0x8880, RZ ;  /* 0x00008880710d7816 */ /* 0x002fca00000000ff */
[----:B------:R-:W-:-:S07]  /*7790*/  IMAD R22, R13, R112, RZ ;  /* 0x000000700d167224 */ /* 0x000fce00078e02ff */
.L_x_103:
[----:B------:R-:W-:Y:S05]  /*77a0*/  BSYNC B1 ;  /* 0x0000000000017941 */ /* 0x000fea0003800000 */
.L_x_102:
[----:B-1----:R-:W-:Y:S01]  /*77b0*/  @!P5 IMAD R13, R76, R23, R22 ;  /* 0x000000174c0dd224 */ /* 0x002fe200078e0216 */
[----:B------:R-:W-:Y:S04]  /*77c0*/  BSSY B1, `(.L_x_104) ;  /* 0x0000006000017945 */ /* 0x000fe80003800000 */
[----:B------:R1:W-:Y:S01]  /*77d0*/  @!P5 STG.E.U8 desc[UR46][R4.64+0x48], R13 ;  /* 0x0000480d0400d986 */ /* 0x0003e2000c10112e */
[----:B------:R-:W-:Y:S05]  /*77e0*/  @P4 BRA `(.L_x_105) ;  /* 0x00000000000c4947 */ /* 0x000fea0003800000 */
[----:B--2---:R-:W1:Y:S02]  /*77f0*/  LDG.E.U8 R113, desc[UR46][R8.64+0x49] ;  /* 0x0000492e08717981 */ /* 0x004e64000c1e1100 */
[----:B-1----:R-:W-:-:S05]  /*7800*/  PRMT R13, R113, 0x8880, RZ ;  /* 0x00008880710d7816 */ /* 0x002fca00000000ff */
[----:B------:R-:W-:-:S07]  /*7810*/  IMAD R22, R13, R112, RZ ;  /* 0x000000700d167224 */ /* 0x000fce00078e02ff */
.L_x_105:
[----:B------:R-:W-:Y:S05]  /*7820*/  BSYNC B1 ;  /* 0x0000000000017941 */ /* 0x000fea0003800000 */
.L_x_104:
        /* <DEDUP_REMOVED lines=13> */
.L_x_107:
[----:B------:R-:W-:Y:S05]  /*7900*/  BSYNC B1 ;  /* 0x0000000000017941 */ /* 0x000fea0003800000 */
.L_x_106:
[----:B-1----:R-:W-:Y:S01]  /*7910*/  @!P1 IMAD R13, R78, R23, R22 ;  /* 0x000000174e0d9224 */ /* 0x002fe200078e0216 */
[----:B------:R-:W-:Y:S04]  /*7920*/  BSSY B1, `(.L_x_108) ;  /* 0x0000006000017945 */ /* 0x000fe80003800000 */
[----:B------:R1:W-:Y:S01]  /*7930*/  @!P1 STG.E.U8 desc[UR46][R6.64+0x48], R13 ;  /* 0x0000480d06009986 */ /* 0x0003e2000c10112e */
[----:B------:R-:W-:Y:S05]  /*7940*/  @P0 BRA `(.L_x_109) ;  /* 0x00000000000c0947 */ /* 0x000fea0003800000 */
[----:B--2---:R-:W1:Y:S02]  /*7950*/  LDG.E.U8 R113, desc[UR46][R10.64+0x49] ;  /* 0x0000492e0a717981 */ /* 0x004e64000c1e1100 */
[----:B-1----:R-:W-:-:S05]  /*7960*/  PRMT R13, R113, 0x8880, RZ ;  /* 0x00008880710d7816 */ /* 0x002fca00000000ff */
[----:B------:R-:W-:-:S07]  /*7970*/  IMAD R22, R13, R112, RZ ;  /* 0x000000700d167224 */ /* 0x000fce00078e02ff */
.L_x_109:
[----:B------:R-:W-:Y:S05]  /*7980*/  BSYNC B1 ;  /* 0x0000000000017941 */ /* 0x000fea0003800000 */
.L_x_108:
[----:B------:R-:W-:Y:S01]  /*7990*/  @!P0 IMAD R79, R79, R23, R22 ;  /* 0x000000174f4f8224 */ /* 0x000fe200078e0216 */
[----:B------:R-:W-:Y:S04]  /*79a0*/  BSSY B1, `(.L_x_110) ;  /* 0x0000006000017945 */ /* 0x000fe80003800000 */
[----:B------:R0:W-:Y:S01]  /*79b0*/  @!P0 STG.E.U8 desc[UR46][R6.64+0x49], R79 ;  /* 0x0000494f06008986 */ /* 0x0001e2000c10112e */
[----:B------:R-:W-:Y:S05]  /*79c0*/  @P5 BRA `(.L_x_111) ;  /* 0x00000000000c5947 */ /* 0x000fea0003800000 */
[----:B--2---:R-:W1:Y:S02]  /*79d0*/  LDG.E.U8 R113, desc[UR46][R8.64+0x50] ;  /* 0x0000502e08717981 */ /* 0x004e64000c1e1100 */
[----:B-1----:R-:W-:-:S05]  /*79e0*/  PRMT R13, R113, 0x8880, RZ ;  /* 0x00008880710d7816 */ /* 0x002fca00000000ff */
[----:B------:R-:W-:-:S07]  /*79f0*/  IMAD R22, R13, R112, RZ ;  /* 0x000000700d167224 */ /* 0x000fce00078e02ff */
.L_x_111:
[----:B------:R-:W-:Y:S05]  /*7a00*/  BSYNC B1 ;  /* 0x0000000000017941 */ /* 0x000fea0003800000 */
.L_x_110:
[----:B-1----:R-:W-:Y:S01]  /*7a10*/  @!P5 IMAD R13, R64, R23, R22 ;  /* 0x00000017400dd224 */ /* 0x002fe200078e0216 */
[----:B------:R-:W-:Y:S04]  /*7a20*/  BSSY B1, `(.L_x_112) ;  /* 0x0000006000017945 */ /* 0x000fe80003800000 */
[----:B------:R1:W-:Y:S01]  /*7a30*/  @!P5 STG.E.U8 desc[UR46][R4.64+0x50], R13 ;  /* 0x0000500d0400d986 */ /* 0x0003e2000c10112e */
[----:B------:R-:W-:Y:S05]  /*7a40*/  @P4 BRA `(.L_x_113) ;  /* 0x00000000000c4947 */ /* 0x000fea0003800000 */
[----:B--2---:R-:W1:Y:S02]  /*7a50*/  LDG.E.U8 R113, desc[UR46][R8.64+0x51] ;  /* 0x0000512e08717981 */ /* 0x004e64000c1e1100 */
[----:B-1----:R-:W-:-:S05]  /*7a60*/  PRMT R13, R113, 0x8880, RZ ;  /* 0x00008880710d7816 */ /* 0x002fca00000000ff */
[----:B------:R-:W-:-:S07]  /*7a70*/  IMAD R22, R13, R112, RZ ;  /* 0x000000700d167224 */ /* 0x000fce00078e02ff */
.L_x_113:
[----:B------:R-:W-:Y:S05]  /*7a80*/  BSYNC B1 ;  /* 0x0000000000017941 */ /* 0x000fea0003800000 */
.L_x_112:
        /* <DEDUP_REMOVED lines=13> */
.L_x_115:
[----:B------:R-:W-:Y:S05]  /*7b60*/  BSYNC B1 ;  /* 0x0000000000017941 */ /* 0x000fea0003800000 */
.L_x_114:
[----:B-1----:R-:W-:Y:S01]  /*7b70*/  @!P3 IMAD R13, R66, R23, R22 ;  /* 0x00000017420db224 */ /* 0x002fe200078e0216 */
[----:B------:R-:W-:Y:S04]  /*7b80*/  BSSY B1, `(.L_x_116) ;  /* 0x0000006000017945 */ /* 0x000fe80003800000 */
[----:B------:R1:W-:Y:S01]  /*7b90*/  @!P3 STG.E.U8 desc[UR46][R6.64+0x50], R13 ;  /* 0x0000500d0600b986 */ /* 0x0003e2000c10112e */
[----:B------:R-:W-:Y:S05]  /*7ba0*/  @P2 BRA `(.L_x_117) ;  /* 0x00000000000c2947 */ /* 0x000fea0003800000 */
[----:B--2---:R-:W1:Y:S02]  /*7bb0*/  LDG.E.U8 R113, desc[UR46][R10.64+0x51] ;  /* 0x0000512e0a717981 */ /* 0x004e64000c1e1100 */
[----:B-1----:R-:W-:-:S05]  /*7bc0*/  PRMT R13, R113, 0x8880, RZ ;  /* 0x00008880710d7816 */ /* 0x002fca00000000ff */
[----:B------:R-:W-:-:S07]  /*7bd0*/  IMAD R22, R13, R112, RZ ;  /* 0x000000700d167224 */ /* 0x000fce00078e02ff */
.L_x_117:
[----:B------:R-:W-:Y:S05]  /*7be0*/  BSYNC B1 ;  /* 0x0000000000017941 */ /* 0x000fea0003800000 */
.L_x_116:
[----:B------:R-:W-:Y:S01]  /*7bf0*/  @!P2 IMAD R67, R67, R23, R22 ;  /* 0x000000174343a224 */ /* 0x000fe200078e0216 */
[----:B------:R-:W-:Y:S04]  /*7c00*/  BSSY B1, `(.L_x_118) ;  /* 0x0000006000017945 */ /* 0x000fe80003800000 */
[----:B------:R0:W-:Y:S01]  /*7c10*/  @!P2 STG.E.U8 desc[UR46][R6.64+0x51], R67 ;  /* 0x000051430600a986 */ /* 0x0001e2000c10112e */
[----:B------:R-:W-:Y:S05]  /*7c20*/  @P5 BRA `(.L_x_119) ;  /* 0x00000000000c5947 */ /* 0x000fea0003800000 */
[----:B--2---:R-:W1:Y:S02]  /*7c30*/  LDG.E.U8 R113, desc[UR46][R8.64+0x58] ;  /* 0x0000582e08717981 */ /* 0x004e64000c1e1100 */
[----:B-1----:R-:W-:-:S05]  /*7c40*/  PRMT R13, R113, 0x8880, RZ ;  /* 0x00008880710d7816 */ /* 0x002fca00000000ff */
[----:B------:R-:W-:-:S07]  /*7c50*/  IMAD R22, R13, R112, RZ ;  /* 0x000000700d167224 */ /* 0x000fce00078e02ff */
.L_x_119:
[----:B------:R-:W-:Y:S05]  /*7c60*/  BSYNC B1 ;  /* 0x0000000000017941 */ /* 0x000fea0003800000 */
.L_x_118:
[----:B-1----:R-:W-:Y:S01]  /*7c70*/  @!P5 IMAD R13, R68, R23, R22 ;  /* 0x00000017440dd224 */ /* 0x002fe200078e0216 */
[----:B------:R-:W-:Y:S04]  /*7c80*/  BSSY B1, `(.L_x_120) ;  /* 0x0000006000017945 */ /* 0x000fe80003800000 */
[----:B------:R1:W-:Y:S01]  /*7c90*/  @!P5 STG.E.U8 desc[UR46][R4.64+0x58], R13 ;  /* 0x0000580d0400d986 */ /* 0x0003e2000c10112e */
[----:B------:R-:W-:Y:S05]  /*7ca0*/  @P4 BRA `(.L_x_121) ;  /* 0x00000000000c4947 */ /* 0x000fea0003800000 */
[----:B--2---:R-:W1:Y:S02]  /*7cb0*/  LDG.E.U8 R113, desc[UR46][R8.64+0x59] ;  /* 0x0000592e08717981 */ /* 0x004e64000c1e1100 */
[----:B-1----:R-:W-:-:S05]  /*7cc0*/  PRMT R13, R113, 0x8880, RZ ;  /* 0x00008880710d7816 */ /* 0x002fca00000000ff */
[----:B------:R-:W-:-:S07]  /*7cd0*/  IMAD R22, R13, R112, RZ ;  /* 0x000000700d167224 */ /* 0x000fce00078e02ff */
.L_x_121:
[----:B------:R-:W-:Y:S05]  /*7ce0*/  BSYNC B1 ;  /* 0x0000000000017941 */ /* 0x000fea0003800000 */
.L_x_120:
        /* <DEDUP_REMOVED lines=13> */
.L_x_123:
[----:B------:R-:W-:Y:S05]  /*7dc0*/  BSYNC B1 ;  /* 0x0000000000017941 */ /* 0x000fea0003800000 */
.L_x_122:
[----:B-1----:R-:W-:Y:S01]  /*7dd0*/  @!P1 IMAD R13, R70, R23, R22 ;  /* 0x00000017460d9224 */ /* 0x002fe200078e0216 */
[----:B------:R-:W-:Y:S04]  /*7de0*/  BSSY B1, `(.L_x_124) ;  /* 0x0000006000017945 */ /* 0x000fe80003800000 */
[----:B------:R1:W-:Y:S01]  /*7df0*/  @!P1 STG.E.U8 desc[UR46][R6.64+0x58], R13 ;  /* 0x0000580d06009986 */ /* 0x0003e2000c10112e */
[----:B------:R-:W-:Y:S05]  /*7e00*/  @P0 BRA `(.L_x_125) ;  /* 0x00000000000c0947 */ /* 0x000fea0003800000 */
[----:B--2---:R-:W1:Y:S02]  /*7e10*/  LDG.E.U8 R113, desc[UR46][R10.64+0x59] ;  /* 0x0000592e0a717981 */ /* 0x004e64000c1e1100 */
[----:B-1----:R-:W-:-:S05]  /*7e20*/  PRMT R13, R113, 0x8880, RZ ;  /* 0x00008880710d7816 */ /* 0x002fca00000000ff */
[----:B------:R-:W-:-:S07]  /*7e30*/  IMAD R22, R13, R112, RZ ;  /* 0x000000700d167224 */ /* 0x000fce00078e02ff */
.L_x_125:
[----:B------:R-:W-:Y:S05]  /*7e40*/  BSYNC B1 ;  /* 0x0000000000017941 */ /* 0x000fea0003800000 */
.L_x_124:
[----:B------:R-:W-:Y:S01]  /*7e50*/  @!P0 IMAD R71, R71, R23, R22 ;  /* 0x0000001747478224 */ /* 0x000fe200078e0216 */
[----:B------:R-:W-:Y:S04]  /*7e60*/  BSSY B1, `(.L_x_126) ;  /* 0x0000006000017945 */ /* 0x000fe80003800000 */
[----:B------:R0:W-:Y:S01]  /*7e70*/  @!P0 STG.E.U8 desc[UR46][R6.64+0x59], R71 ;  /* 0x0000594706008986 */ /* 0x0001e2000c10112e */
[----:B------:R-:W-:Y:S05]  /*7e80*/  @P5 BRA `(.L_x_127) ;  /* 0x00000000000c5947 */ /* 0x000fea0003800000 */
[----:B--2---:R-:W1:Y:S02]  /*7e90*/  LDG.E.U8 R113, desc[UR46][R8.64+0x60] ;  /* 0x0000602e08717981 */ /* 0x004e64000c1e1100 */
[----:B-1----:R-:W-:-:S05]  /*7ea0*/  PRMT R13, R113, 0x8880, RZ ;  /* 0x00008880710d7816 */ /* 0x002fca00000000ff */
[----:B------:R-:W-:-:S07]  /*7eb0*/  IMAD R22, R13, R112, RZ ;  /* 0x000000700d167224 */ /* 0x000fce00078e02ff */
.L_x_127:
[----:B------:R-:W-:Y:S05]  /*7ec0*/  BSYNC B1 ;  /* 0x0000000000017941 */ /* 0x000fea0003800000 */
.L_x_126:
[----:B-1----:R-:W-:Y:S01]  /*7ed0*/  @!P5 IMAD R13, R56, R23, R22 ;  /* 0x00000017380dd224 */ /* 0x002fe200078e0216 */
[----:B------:R-:W-:Y:S04]  /*7ee0*/  BSSY B1, `(.L_x_128) ;  /* 0x0000006000017945 */ /* 0x000fe80003800000 */
[----:B------:R1:W-:Y:S01]  /*7ef0*/  @!P5 STG.E.U8 desc[UR46][R4.64+0x60], R13 ;  /* 0x0000600d0400d986 */ /* 0x0003e2000c10112e */
[----:B------:R-:W-:Y:S05]  /*7f00*/  @P4 BRA `(.L_x_129) ;  /* 0x00000000000c4947 */ /* 0x000fea0003800000 */
[----:B--2---:R-:W1:Y:S02]  /*7f10*/  LDG.E.U8 R113, desc[UR46][R8.64+0x61] ;  /* 0x0000612e08717981 */ /* 0x004e64000c1e1100 */
[----:B-1----:R-:W-:-:S05]  /*7f20*/  PRMT R13, R113, 0x8880, RZ ;  /* 0x00008880710d7816 */ /* 0x002fca00000000ff */
[----:B------:R-:W-:-:S07]  /*7f30*/  IMAD R22, R13, R112, RZ ;  /* 0x000000700d167224 */ /* 0x000fce00078e02ff */
.L_x_129:
[----:B------:R-:W-:Y:S05]  /*7f40*/  BSYNC B1 ;  /* 0x0000000000017941 */ /* 0x000fea0003800000 */
.L_x_128:
        /* <DEDUP_REMOVED lines=13> */
.L_x_131:
[----:B------:R-:W-:Y:S05]  /*8020*/  BSYNC B1 ;  /* 0x0000000000017941 */ /* 0x000fea0003800000 */
.L_x_130:
[----:B-1----:R-:W-:Y:S01]  /*8030*/  @!P3 IMAD R13, R58, R23, R22 ;  /* 0x000000173a0db224 */ /* 0x002fe200078e0216 */
[----:B------:R-:W-:Y:S04]  /*8040*/  BSSY B1, `(.L_x_132) ;  /* 0x0000006000017945 */ /* 0x000fe80003800000 */
[----:B------:R1:W-:Y:S01]  /*8050*/  @!P3 STG.E.U8 desc[UR46][R6.64+0x60], R13 ;  /* 0x0000600d0600b986 */ /* 0x0003e2000c10112e */
[----:B------:R-:W-:Y:S05]  /*8060*/  @P2 BRA `(.L_x_133) ;  /* 0x00000000000c2947 */ /* 0x000fea0003800000 */
[----:B--2---:R-:W1:Y:S02]  /*8070*/  LDG.E.U8 R113, desc[UR46][R10.64+0x61] ;  /* 0x0000612e0a717981 */ /* 0x004e64000c1e1100 */
[----:B-1----:R-:W-:-:S05]  /*8080*/  PRMT R13, R113, 0x8880, RZ ;  /* 0x00008880710d7816 */ /* 0x002fca00000000ff */
[----:B------:R-:W-:-:S07]  /*8090*/  IMAD R22, R13, R112, RZ ;  /* 0x000000700d167224 */ /* 0x000fce00078e02ff */
.L_x_133:
[----:B------:R-:W-:Y:S05]  /*80a0*/  BSYNC B1 ;  /* 0x0000000000017941 */ /* 0x000fea0003800000 */
.L_x_132:
[----:B------:R-:W-:Y:S01]  /*80b0*/  @!P2 IMAD R59, R59, R23, R22 ;  /* 0x000000173b3ba224 */ /* 0x000fe200078e0216 */
[----:B------:R-:W-:Y:S04]  /*80c0*/  BSSY B1, `(.L_x_134) ;  /* 0x0000006000017945 */ /* 0x000fe80003800000 */
[----:B------:R0:W-:Y:S01]  /*80d0*/  @!P2 STG.E.U8 desc[UR46][R6.64+0x61], R59 ;  /* 0x0000613b0600a986 */ /* 0x0001e2000c10112e */
[----:B------:R-:W-:Y:S05]  /*80e0*/  @P5 BRA `(.L_x_135) ;  /* 0x00000000000c5947 */ /* 0x000fea0003800000 */
[----:B--2---:R-:W1:Y:S02]  /*80f0*/  LDG.E.U8 R113, desc[UR46][R8.64+0x68] ;  /* 0x0000682e08717981 */ /* 0x004e64000c1e1100 */
[----:B-1----:R-:W-:-:S05]  /*8100*/  PRMT R13, R113, 0x8880, RZ ;  /* 0x00008880710d7816 */ /* 0x002fca00000000ff */
[----:B------:R-:W-:-:S07]  /*8110*/  IMAD R22, R13, R112, RZ ;  /* 0x000000700d167224 */ /* 0x000fce00078e02ff */
.L_x_135:
[----:B------:R-:W-:Y:S05]  /*8120*/  BSYNC B1 ;  /* 0x0000000000017941 */ /* 0x000fea0003800000 */
.L_x_134:
[----:B-1----:R-:W-:Y:S01]  /*8130*/  @!P5 IMAD R13, R60, R23, R22 ;  /* 0x000000173c0dd224 */ /* 0x002fe200078e0216 */
[----:B------:R-:W-:Y:S04]  /*8140*/  BSSY B1, `(.L_x_136) ;  /* 0x0000006000017945 */ /* 0x000fe80003800000 */
[----:B------:R1:W-:Y:S01]  /*8150*/  @!P5 STG.E.U8 desc[UR46][R4.64+0x68], R13 ;  /* 0x0000680d0400d986 */ /* 0x0003e2000c10112e */
[----:B------:R-:W-:Y:S05]  /*8160*/  @P4 BRA `(.L_x_137) ;  /* 0x00000000000c4947 */ /* 0x000fea0003800000 */
[----:B--2---:R-:W1:Y:S02]  /*8170*/  LDG.E.U8 R113, desc[UR46][R8.64+0x69] ;  /* 0x0000692e08717981 */ /* 0x004e64000c1e1100 */
[----:B-1----:R-:W-:-:S05]  /*8180*/  PRMT R13, R113, 0x8880, RZ ;  /* 0x00008880710d7816 */ /* 0x002fca00000000ff */
[----:B------:R-:W-:-:S07]  /*8190*/  IMAD R22, R13, R112, RZ ;  /* 0x000000700d167224 */ /* 0x000fce00078e02ff */
.L_x_137:
[----:B------:R-:W-:Y:S05]  /*81a0*/  BSYNC B1 ;  /* 0x0000000000017941 */ /* 0x000fea0003800000 */
.L_x_136:
        /* <DEDUP_REMOVED lines=13> */
.L_x_139:
[----:B------:R-:W-:Y:S05]  /*8280*/  BSYNC B1 ;  /* 0x0000000000017941 */ /* 0x000fea0003800000 */
.L_x_138:
[----:B-1----:R-:W-:Y:S01]  /*8290*/  @!P1 IMAD R13, R62, R23, R22 ;  /* 0x000000173e0d9224 */ /* 0x002fe200078e0216 */
[----:B------:R-:W-:Y:S04]  /*82a0*/  BSSY B1, `(.L_x_140) ;  /* 0x0000006000017945 */ /* 0x000fe80003800000 */
[----:B------:R1:W-:Y:S01]  /*82b0*/  @!P1 STG.E.U8 desc[UR46][R6.64+0x68], R13 ;  /* 0x0000680d06009986 */ /* 0x0003e2000c10112e */
[----:B------:R-:W-:Y:S05]  /*82c0*/  @P0 BRA `(.L_x_141) ;  /* 0x00000000000c0947 */ /* 0x000fea0003800000 */
[----:B--2---:R-:W1:Y:S02]  /*82d0*/  LDG.E.U8 R113, desc[UR46][R10.64+0x69] ;  /* 0x0000692e0a717981 */ /* 0x004e64000c1e1100 */
[----:B-1----:R-:W-:-:S05]  /*82e0*/  PRMT R13, R113, 0x8880, RZ ;  /* 0x00008880710d7816 */ /* 0x002fca00000000ff */
[----:B------:R-:W-:-:S07]  /*82f0*/  IMAD R22, R13, R112, RZ ;  /* 0x000000700d167224 */ /* 0x000fce00078e02ff */
.L_x_141:
[----:B------:R-:W-:Y:S05]  /*8300*/  BSYNC B1 ;  /* 0x0000000000017941 */ /* 0x000fea0003800000 */
.L_x_140:
[----:B------:R-:W-:Y:S01]  /*8310*/  @!P0 IMAD R63, R63, R23, R22 ;  /* 0x000000173f3f8224 */ /* 0x000fe200078e0216 */
[----:B------:R-:W-:Y:S04]  /*8320*/  BSSY B1, `(.L_x_142) ;  /* 0x0000006000017945 */ /* 0x000fe80003800000 */
[----:B------:R0:W-:Y:S01]  /*8330*/  @!P0 STG.E.U8 desc[UR46][R6.64+0x69], R63 ;  /* 0x0000693f06008986 */ /* 0x0001e2000c10112e */
[----:B------:R-:W-:Y:S05]  /*8340*/  @P5 BRA `(.L_x_143) ;  /* 0x00000000000c5947 */ /* 0x000fea0003800000 */
[----:B--2---:R-:W1:Y:S02]  /*8350*/  LDG.E.U8 R113, desc[UR46][R8.64+0x70] ;  /* 0x0000702e08717981 */ /* 0x004e64000c1e1100 */
[----:B-1----:R-:W-:-:S05]  /*8360*/  PRMT R13, R113, 0x8880, RZ ;  /* 0x00008880710d7816 */ /* 0x002fca00000000ff */
[----:B------:R-:W-:-:S07]  /*8370*/  IMAD R22, R13, R112, RZ ;  /* 0x000000700d167224 */ /* 0x000fce00078e02ff */
.L_x_143:
[----:B------:R-:W-:Y:S05]  /*8380*/  BSYNC B1 ;  /* 0x0000000000017941 */ /* 0x000fea0003800000 */
.L_x_142:
[----:B-1----:R-:W-:Y:S01]  /*8390*/  @!P5 IMAD R13, R48, R23, R22 ;  /* 0x00000017300dd224 */ /* 0x002fe200078e0216 */
[----:B------:R-:W-:Y:S04]  /*83a0*/  BSSY B1, `(.L_x_144) ;  /* 0x0000006000017945 */ /* 0x000fe80003800000 */
[----:B------:R1:W-:Y:S01]  /*83b0*/  @!P5 STG.E.U8 desc[UR46][R4.64+0x70], R13 ;  /* 0x0000700d0400d986 */ /* 0x0003e2000c10112e */
[----:B------:R-:W-:Y:S05]  /*83c0*/  @P4 BRA `(.L_x_145) ;  /* 0x00000000000c4947 */ /* 0x000fea0003800000 */
[----:B--2---:R-:W1:Y:S02]  /*83d0*/  LDG.E.U8 R113, desc[UR46][R8.64+0x71] ;  /* 0x0000712e08717981 */ /* 0x004e64000c1e1100 */
[----:B-1----:R-:W-:-:S05]  /*83e0*/  PRMT R13, R113, 0x8880, RZ ;  /* 0x00008880710d7816 */ /* 0x002fca00000000ff */
[----:B------:R-:W-:-:S07]  /*83f0*/  IMAD R22, R13, R112, RZ ;  /* 0x000000700d167224 */ /* 0x000fce00078e02ff */
.L_x_145:
[----:B------:R-:W-:Y:S05]  /*8400*/  BSYNC B1 ;  /* 0x0000000000017941 */ /* 0x000fea0003800000 */
.L_x_144:
        /* <DEDUP_REMOVED lines=13> */
.L_x_147:
[----:B------:R-:W-:Y:S05]  /*84e0*/  BSYNC B1 ;  /* 0x0000000000017941 */ /* 0x000fea0003800000 */
.L_x_146:
[----:B-1----:R-:W-:Y:S01]  /*84f0*/  @!P3 IMAD R13, R50, R23, R22 ;  /* 0x00000017320db224 */ /* 0x002fe200078e0216 */
[----:B------:R-:W-:Y:S04]  /*8500*/  BSSY B1, `(.L_x_148) ;  /* 0x0000006000017945 */ /* 0x000fe80003800000 */
[----:B------:R1:W-:Y:S01]  /*8510*/  @!P3 STG.E.U8 desc[UR46][R6.64+0x70], R13 ;  /* 0x0000700d0600b986 */ /* 0x0003e2000c10112e */
[----:B------:R-:W-:Y:S05]  /*8520*/  @P2 BRA `(.L_x_149) ;  /* 0x00000000000c2947 */ /* 0x000fea0003800000 */
[----:B--2---:R-:W1:Y:S02]  /*8530*/  LDG.E.U8 R113, desc[UR46][R10.64+0x71] ;  /* 0x0000712e0a717981 */ /* 0x004e64000c1e1100 */
[----:B-1----:R-:W-:-:S05]  /*8540*/  PRMT R13, R113, 0x8880, RZ ;  /* 0x00008880710d7816 */ /* 0x002fca00000000ff */
[----:B------:R-:W-:-:S07]  /*8550*/  IMAD R22, R13, R112, RZ ;  /* 0x000000700d167224 */ /* 0x000fce00078e02ff */
.L_x_149:
[----:B------:R-:W-:Y:S05]  /*8560*/  BSYNC B1 ;  /* 0x0000000000017941 */ /* 0x000fea0003800000 */
.L_x_148:
[----:B------:R-:W-:Y:S01]  /*8570*/  @!P2 IMAD R51, R51, R23, R22 ;  /* 0x000000173333a224 */ /* 0x000fe200078e0216 */
[----:B------:R-:W-:Y:S04]  /*8580*/  BSSY B1, `(.L_x_150) ;  /* 0x0000006000017945 */ /* 0x000fe80003800000 */
[----:B------:R0:W-:Y:S01]  /*8590*/  @!P2 STG.E.U8 desc[UR46][R6.64+0x71], R51 ;  /* 0x000071330600a986 */ /* 0x0001e2000c10112e */
[----:B------:R-:W-:Y:S05]  /*85a0*/  @P5 BRA `(.L_x_151) ;  /* 0x00000000000c5947 */ /* 0x000fea0003800000 */
[----:B--2---:R-:W1:Y:S02]  /*85b0*/  LDG.E.U8 R113, desc[UR46][R8.64+0x78] ;  /* 0x0000782e08717981 */ /* 0x004e64000c1e1100 */
[----:B-1----:R-:W-:-:S05]  /*85c0*/  PRMT R13, R113, 0x8880, RZ ;  /* 0x00008880710d7816 */ /* 0x002fca00000000ff */
[----:B------:R-:W-:-:S07]  /*85d0*/  IMAD R22, R13, R112, RZ ;  /* 0x000000700d167224 */ /* 0x000fce00078e02ff */
.L_x_151:
[----:B------:R-:W-:Y:S05]  /*85e0*/  BSYNC B1 ;  /* 0x0000000000017941 */ /* 0x000fea0003800000 */
.L_x_150:
[----:B-1----:R-:W-:Y:S01]  /*85f0*/  @!P5 IMAD R13, R52, R23, R22 ;  /* 0x00000017340dd224 */ /* 0x002fe200078e0216 */
[----:B------:R-:W-:Y:S04]  /*8600*/  BSSY B1, `(.L_x_152) ;  /* 0x0000006000017945 */ /* 0x000fe80003800000 */
[----:B------:R1:W-:Y:S01]  /*8610*/  @!P5 STG.E.U8 desc[UR46][R4.64+0x78], R13 ;  /* 0x0000780d0400d986 */ /* 0x0003e2000c10112e */
[----:B------:R-:W-:Y:S05]  /*8620*/  @P4 BRA `(.L_x_153) ;  /* 0x00000000000c4947 */ /* 0x000fea0003800000 */
[----:B--2---:R-:W1:Y:S02]  /*8630*/  LDG.E.U8 R113, desc[UR46][R8.64+0x79] ;  /* 0x0000792e08717981 */ /* 0x004e64000c1e1100 */
[----:B-1----:R-:W-:-:S05]  /*8640*/  PRMT R13, R113, 0x8880, RZ ;  /* 0x00008880710d7816 */ /* 0x002fca00000000ff */
[----:B------:R-:W-:-:S07]  /*8650*/  IMAD R22, R13, R112, RZ ;  /* 0x000000700d167224 */ /* 0x000fce00078e02ff */
.L_x_153:
[----:B------:R-:W-:Y:S05]  /*8660*/  BSYNC B1 ;  /* 0x0000000000017941 */ /* 0x000fea0003800000 */
.L_x_152:
        /* <DEDUP_REMOVED lines=13> */
.L_x_155:
[----:B------:R-:W-:Y:S05]  /*8740*/  BSYNC B1 ;  /* 0x0000000000017941 */ /* 0x000fea0003800000 */
.L_x_154:
[----:B-1----:R-:W-:Y:S01]  /*8750*/  @!P1 IMAD R13, R54, R23, R22 ;  /* 0x00000017360d9224 */ /* 0x002fe200078e0216 */
[----:B------:R-:W-:Y:S04]  /*8760*/  BSSY B1, `(.L_x_156) ;  /* 0x0000006000017945 */ /* 0x000fe80003800000 */
[----:B------:R1:W-:Y:S01]  /*8770*/  @!P1 STG.E.U8 desc[UR46][R6.64+0x78], R13 ;  /* 0x0000780d06009986 */ /* 0x0003e2000c10112e */
[----:B------:R-:W-:Y:S05]  /*8780*/  @P0 BRA `(.L_x_157) ;  /* 0x00000000000c0947 */ /* 0x000fea0003800000 */
[----:B--2---:R-:W1:Y:S02]  /*8790*/  LDG.E.U8 R113, desc[UR46][R10.64+0x79] ;  /* 0x0000792e0a717981 */ /* 0x004e64000c1e1100 */
[----:B-1----:R-:W-:-:S05]  /*87a0*/  PRMT R13, R113, 0x8880, RZ ;  /* 0x00008880710d7816 */ /* 0x002fca00000000ff */
[----:B------:R-:W-:-:S07]  /*87b0*/  IMAD R22, R13, R112, RZ ;  /* 0x000000700d167224 */ /* 0x000fce00078e02ff */
.L_x_157:
[----:B------:R-:W-:Y:S05]  /*87c0*/  BSYNC B1 ;  /* 0x0000000000017941 */ /* 0x000fea0003800000 */
.L_x_156:
[----:B------:R-:W-:Y:S01]  /*87d0*/  @!P0 IMAD R55, R55, R23, R22 ;  /* 0x0000001737378224 */ /* 0x000fe200078e0216 */
[----:B------:R-:W-:Y:S04]  /*87e0*/  BSSY B1, `(.L_x_158) ;  /* 0x0000006000017945 */ /* 0x000fe80003800000 */
[----:B------:R0:W-:Y:S01]  /*87f0*/  @!P0 STG.E.U8 desc[UR46][R6.64+0x79], R55 ;  /* 0x0000793706008986 */ /* 0x0001e2000c10112e */
[----:B------:R-:W-:Y:S05]  /*8800*/  @P5 BRA `(.L_x_159) ;  /* 0x00000000000c5947 */ /* 0x000fea0003800000 */
[----:B--2---:R-:W1:Y:S02]  /*8810*/  LDG.E.U8 R113, desc[UR46][R8.64+0x80] ;  /* 0x0000802e08717981 */ /* 0x004e64000c1e1100 */
[----:B-1----:R-:W-:-:S05]  /*8820*/  PRMT R13, R113, 0x8880, RZ ;  /* 0x00008880710d7816 */ /* 0x002fca00000000ff */
[----:B------:R-:W-:-:S07]  /*8830*/  IMAD R22, R13, R112, RZ ;  /* 0x000000700d167224 */ /* 0x000fce00078e02ff */
.L_x_159:
[----:B------:R-:W-:Y:S05]  /*8840*/  BSYNC B1 ;  /* 0x0000000000017941 */ /* 0x000fea0003800000 */
.L_x_158:
[----:B-1----:R-:W-:Y:S01]  /*8850*/  @!P5 IMAD R13, R40, R23, R22 ;  /* 0x00000017280dd224 */ /* 0x002fe200078e0216 */
[----:B------:R-:W-:Y:S04]  /*8860*/  BSSY B1, `(.L_x_160) ;  /* 0x0000006000017945 */ /* 0x000fe80003800000 */
[----:B------:R1:W-:Y:S01]  /*8870*/  @!P5 STG.E.U8 desc[UR46][R4.64+0x80], R13 ;  /* 0x0000800d0400d986 */ /* 0x0003e2000c10112e */
[----:B------:R-:W-:Y:S05]  /*8880*/  @P4 BRA `(.L_x_161) ;  /* 0x00000000000c4947 */ /* 0x000fea0003800000 */
[----:B--2---:R-:W1:Y:S02]  /*8890*/  LDG.E.U8 R113, desc[UR46][R8.64+0x81] ;  /* 0x0000812e08717981 */ /* 0x004e64000c1e1100 */
[----:B-1----:R-:W-:-:S05]  /*88a0*/  PRMT R13, R113, 0x8880, RZ ;  /* 0x00008880710d7816 */ /* 0x002fca00000000ff */
[----:B------:R-:W-:-:S07]  /*88b0*/  IMAD R22, R13, R112, RZ ;  /* 0x000000700d167224 */ /* 0x000fce00078e02ff */
.L_x_161:
[----:B------:R-:W-:Y:S05]  /*88c0*/  BSYNC B1 ;  /* 0x0000000000017941 */ /* 0x000fea0003800000 */
.L_x_160:
        /* <DEDUP_REMOVED lines=13> */
.L_x_163:
[----:B------:R-:W-:Y:S05]  /*89a0*/  BSYNC B1 ;  /* 0x0000000000017941 */ /* 0x000fea0003800000 */
.L_x_162:
[----:B-1----:R-:W-:Y:S01]  /*89b0*/  @!P3 IMAD R13, R42, R23, R22 ;  /* 0x000000172a0db224 */ /* 0x002fe200078e0216 */
[----:B------:R-:W-:Y:S04]  /*89c0*/  BSSY B1, `(.L_x_164) ;  /* 0x0000006000017945 */ /* 0x000fe80003800000 */
[----:B------:R1:W-:Y:S01]  /*89d0*/  @!P3 STG.E.U8 desc[UR46][R6.64+0x80], R13 ;  /* 0x0000800d0600b986 */ /* 0x0003e2000c10112e */
[----:B------:R-:W-:Y:S05]  /*89e0*/  @P2 BRA `(.L_x_165) ;  /* 0x00000000000c2947 */ /* 0x000fea0003800000 */
[----:B--2---:R-:W1:Y:S02]  /*89f0*/  LDG.E.U8 R113, desc[UR46][R10.64+0x81] ;  /* 0x0000812e0a717981 */ /* 0x004e64000c1e1100 */
[----:B-1----:R-:W-:-:S05]  /*8a00*/  PRMT R13, R113, 0x8880, RZ ;  /* 0x00008880710d7816 */ /* 0x002fca00000000ff */
[----:B------:R-:W-:-:S07]  /*8a10*/  IMAD R22, R13, R112, RZ ;  /* 0x000000700d167224 */ /* 0x000fce00078e02ff */
.L_x_165:
[----:B------:R-:W-:Y:S05]  /*8a20*/  BSYNC B1 ;  /* 0x0000000000017941 */ /* 0x000fea0003800000 */
.L_x_164:
[----:B------:R-:W-:Y:S01]  /*8a30*/  @!P2 IMAD R43, R43, R23, R22 ;  /* 0x000000172b2ba224 */ /* 0x000fe200078e0216 */
[----:B------:R-:W-:Y:S04]  /*8a40*/  BSSY B1, `(.L_x_166) ;  /* 0x0000006000017945 */ /* 0x000fe80003800000 */
[----:B------:R0:W-:Y:S01]  /*8a50*/  @!P2 STG.E.U8 desc[UR46][R6.64+0x81], R43 ;  /* 0x0000812b0600a986 */ /* 0x0001e2000c10112e */
[----:B------:R-:W-:Y:S05]  /*8a60*/  @P5 BRA `(.L_x_167) ;  /* 0x00000000000c5947 */ /* 0x000fea0003800000 */
[----:B--2---:R-:W1:Y:S02]  /*8a70*/  LDG.E.U8 R113, desc[UR46][R8.64+0x88] ;  /* 0x0000882e08717981 */ /* 0x004e64000c1e1100 */
[----:B-1----:R-:W-:-:S05]  /*8a80*/  PRMT R13, R113, 0x8880, RZ ;  /* 0x00008880710d7816 */ /* 0x002fca00000000ff */
[----:B------:R-:W-:-:S07]  /*8a90*/  IMAD R22, R13, R112, RZ ;  /* 0x000000700d167224 */ /* 0x000fce00078e02ff */
.L_x_167:
[----:B------:R-:W-:Y:S05]  /*8aa0*/  BSYNC B1 ;  /* 0x0000000000017941 */ /* 0x000fea0003800000 */
.L_x_166:
[----:B-1----:R-:W-:Y:S01]  /*8ab0*/  @!P5 IMAD R13, R44, R23, R22 ;  /* 0x000000172c0dd224 */ /* 0x002fe200078e0216 */
[----:B------:R-:W-:Y:S04]  /*8ac0*/  BSSY B1, `(.L_x_168) ;  /* 0x0000006000017945 */ /* 0x000fe80003800000 */
[----:B------:R1:W-:Y:S01]  /*8ad0*/  @!P5 STG.E.U8 desc[UR46][R4.64+0x88], R13 ;  /* 0x0000880d0400d986 */ /* 0x0003e2000c10112e */
[----:B------:R-:W-:Y:S05]  /*8ae0*/  @P4 BRA `(.L_x_169) ;  /* 0x00000000000c4947 */ /* 0x000fea0003800000 */
[----:B--2---:R-:W1:Y:S02]  /*8af0*/  LDG.E.U8 R113, desc[UR46][R8.64+0x89] ;  /* 0x0000892e08717981 */ /* 0x004e64000c1e1100 */
[----:B-1----:R-:W-:-:S05]  /*8b00*/  PRMT R13, R113, 0x8880, RZ ;  /* 0x00008880710d7816 */ /* 0x002fca00000000ff */
[----:B------:R-:W-:-:S07]  /*8b10*/  IMAD R22, R13, R112, RZ ;  /* 0x000000700d167224 */ /* 0x000fce00078e02ff */
.L_x_169:
[----:B------:R-:W-:Y:S05]  /*8b20*/  BSYNC B1 ;  /* 0x0000000000017941 */ /* 0x000fea0003800000 */
.L_x_168:
        /* <DEDUP_REMOVED lines=13> */
.L_x_171:
[----:B------:R-:W-:Y:S05]  /*8c00*/  BSYNC B1 ;  /* 0x0000000000017941 */ /* 0x000fea0003800000 */
.L_x_170:
[----:B-1----:R-:W-:Y:S01]  /*8c10*/  @!P1 IMAD R13, R46, R23, R22 ;  /* 0x000000172e0d9224 */ /* 0x002fe200078e0216 */
[----:B------:R-:W-:Y:S04]  /*8c20*/  BSSY B1, `(.L_x_172) ;  /* 0x0000006000017945 */ /* 0x000fe80003800000 */
[----:B------:R1:W-:Y:S01]  /*8c30*/  @!P1 STG.E.U8 desc[UR46][R6.64+0x88], R13 ;  /* 0x0000880d06009986 */ /* 0x0003e2000c10112e */
[----:B------:R-:W-:Y:S05]  /*8c40*/  @P4 BRA `(.L_x_173) ;  /* 0x00000000000c4947 */ /* 0x000fea0003800000 */
[----:B--2---:R-:W1:Y:S02]  /*8c50*/  LDG.E.U8 R113, desc[UR46][R10.64+0x89] ;  /* 0x0000892e0a717981 */ /* 0x004e64000c1e1100 */
[----:B-1----:R-:W-:-:S05]  /*8c60*/  PRMT R13, R113, 0x8880, RZ ;  /* 0x00008880710d7816 */ /* 0x002fca00000000ff */
[----:B------:R-:W-:-:S07]  /*8c70*/  IMAD R22, R13, R112, RZ ;  /* 0x000000700d167224 */ /* 0x000fce00078e02ff */
.L_x_173:
[----:B------:R-:W-:Y:S05]  /*8c80*/  BSYNC B1 ;  /* 0x0000000000017941 */ /* 0x000fea0003800000 */
.L_x_172:
[----:B------:R-:W-:Y:S01]  /*8c90*/  @!P4 IMAD R47, R47, R23, R22 ;  /* 0x000000172f2fc224 */ /* 0x000fe200078e0216 */
[----:B------:R-:W-:Y:S04]  /*8ca0*/  BSSY B1, `(.L_x_174) ;  /* 0x0000006000017945 */ /* 0x000fe80003800000 */
[----:B------:R0:W-:Y:S01]  /*8cb0*/  @!P4 STG.E.U8 desc[UR46][R6.64+0x89], R47 ;  /* 0x0000892f0600c986 */ /* 0x0001e2000c10112e */
[----:B------:R-:W-:Y:S05]  /*8cc0*/  @P5 BRA `(.L_x_175) ;  /* 0x00000000000c5947 */ /* 0x000fea0003800000 */
[----:B--2---:R-:W1:Y:S02]  /*8cd0*/  LDG.E.U8 R113, desc[UR46][R8.64+0x90] ;  /* 0x0000902e08717981 */ /* 0x004e64000c1e1100 */
[----:B-1----:R-:W-:-:S05]  /*8ce0*/  PRMT R13, R113, 0x8880, RZ ;  /* 0x00008880710d7816 */ /* 0x002fca00000000ff */
[----:B------:R-:W-:-:S07]  /*8cf0*/  IMAD R22, R13, R112, RZ ;  /* 0x000000700d167224 */ /* 0x000fce00078e02ff */
.L_x_175:
[----:B------:R-:W-:Y:S05]  /*8d00*/  BSYNC B1 ;  /* 0x0000000000017941 */ /* 0x000fea0003800000 */
.L_x_174:
[----:B-1----:R-:W-:Y:S01]  /*8d10*/  @!P5 IMAD R13, R32, R23, R22 ;  /* 0x00000017200dd224 */ /* 0x002fe200078e0216 */
[----:B------:R-:W-:Y:S04]  /*8d20*/  BSSY B1, `(.L_x_176) ;  /* 0x0000006000017945 */ /* 0x000fe80003800000 */
[----:B------:R1:W-:Y:S01]  /*8d30*/  @!P5 STG.E.U8 desc[UR46][R4.64+0x90], R13 ;  /* 0x0000900d0400d986 */ /* 0x0003e2000c10112e */
[----:B------:R-:W-:Y:S05]  /*8d40*/  @P0 BRA `(.L_x_177) ;  /* 0x00000000000c0947 */ /* 0x000fea0003800000 */
[----:B--2---:R-:W1:Y:S02]  /*8d50*/  LDG.E.U8 R113, desc[UR46][R8.64+0x91] ;  /* 0x0000912e08717981 */ /* 0x004e64000c1e1100 */
[----:B-1----:R-:W-:-:S05]  /*8d60*/  PRMT R13, R113, 0x8880, RZ ;  /* 0x00008880710d7816 */ /* 0x002fca00000000ff */
[----:B------:R-:W-:-:S07]  /*8d70*/  IMAD R22, R13, R112, RZ ;  /* 0x000000700d167224 */ /* 0x000fce00078e02ff */
.L_x_177:
[----:B------:R-:W-:Y:S05]  /*8d80*/  BSYNC B1 ;  /* 0x0000000000017941 */ /* 0x000fea0003800000 */
.L_x_176:
        /* <DEDUP_REMOVED lines=13> */
.L_x_179:
[----:B------:R-:W-:Y:S05]  /*8e60*/  BSYNC B1 ;  /* 0x0000000000017941 */ /* 0x000fea0003800000 */
.L_x_178:
[----:B-1----:R-:W-:Y:S01]  /*8e70*/  @!P3 IMAD R13, R34, R23, R22 ;  /* 0x00000017220db224 */ /* 0x002fe200078e0216 */
[----:B------:R-:W-:Y:S04]  /*8e80*/  BSSY B1, `(.L_x_180) ;  /* 0x0000006000017945 */ /* 0x000fe80003800000 */
[----:B------:R1:W-:Y:S01]  /*8e90*/  @!P3 STG.E.U8 desc[UR46][R6.64+0x90], R13 ;  /* 0x0000900d0600b986 */ /* 0x0003e2000c10112e */
[----:B------:R-:W-:Y:S05]  /*8ea0*/  @P2 BRA `(.L_x_181) ;  /* 0x00000000000c2947 */ /* 0x000fea0003800000 */
[----:B--2---:R-:W1:Y:S02]  /*8eb0*/  LDG.E.U8 R113, desc[UR46][R10.64+0x91] ;  /* 0x0000912e0a717981 */ /* 0x004e64000c1e1100 */
[----:B-1----:R-:W-:-:S05]  /*8ec0*/  PRMT R13, R113, 0x8880, RZ ;  /* 0x00008880710d7816 */ /* 0x002fca00000000ff */
[----:B------:R-:W-:-:S07]  /*8ed0*/  IMAD R22, R13, R112, RZ ;  /* 0x000000700d167224 */ /* 0x000fce00078e02ff */
.L_x_181:
[----:B------:R-:W-:Y:S05]  /*8ee0*/  BSYNC B1 ;  /* 0x0000000000017941 */ /* 0x000fea0003800000 */
.L_x_180:
[----:B------:R-:W-:Y:S01]  /*8ef0*/  @!P2 IMAD R35, R35, R23, R22 ;  /* 0x000000172323a224 */ /* 0x000fe200078e0216 */
[----:B------:R-:W-:Y:S04]  /*8f00*/  BSSY B1, `(.L_x_182) ;  /* 0x0000006000017945 */ /* 0x000fe80003800000 */
[----:B------:R0:W-:Y:S01]  /*8f10*/  @!P2 STG.E.U8 desc[UR46][R6.64+0x91], R35 ;  /* 0x000091230600a986 */ /* 0x0001e2000c10112e */
[----:B------:R-:W-:Y:S05]  /*8f20*/  @P0 BRA `(.L_x_183) ;  /* 0x00000000000c0947 */ /* 0x000fea0003800000 */
[----:B--2---:R-:W1:Y:S02]  /*8f30*/  LDG.E.U8 R113, desc[UR46][R8.64+0x98] ;  /* 0x0000982e08717981 */ /* 0x004e64000c1e1100 */
[----:B-1----:R-:W-:-:S05]  /*8f40*/  PRMT R13, R113, 0x8880, RZ ;  /* 0x00008880710d7816 */ /* 0x002fca00000000ff */
[----:B------:R-:W-:-:S07]  /*8f50*/  IMAD R22, R13, R112, RZ ;  /* 0x000000700d167224 */ /* 0x000fce00078e02ff */
.L_x_183:
[----:B------:R-:W-:Y:S05]  /*8f60*/  BSYNC B1 ;  /* 0x0000000000017941 */ /* 0x000fea0003800000 */
.L_x_182:
[----:B-1----:R-:W-:Y:S01]  /*8f70*/  @!P0 IMAD R13, R36, R23, R22 ;  /* 0x00000017240d8224 */ /* 0x002fe200078e0216 */
[----:B------:R-:W-:Y:S04]  /*8f80*/  BSSY B1, `(.L_x_184) ;  /* 0x0000006000017945 */ /* 0x000fe80003800000 */
[----:B------:R1:W-:Y:S01]  /*8f90*/  @!P0 STG.E.U8 desc[UR46][R4.64+0x98], R13 ;  /* 0x0000980d04008986 */ /* 0x0003e2000c10112e */
[----:B------:R-:W-:Y:S05]  /*8fa0*/  @P5 BRA `(.L_x_185) ;  /* 0x00000000000c5947 */ /* 0x000fea0003800000 */
[----:B--2---:R-:W1:Y:S02]  /*8fb0*/  LDG.E.U8 R113, desc[UR46][R8.64+0x99] ;  /* 0x0000992e08717981 */ /* 0x004e64000c1e1100 */
[----:B-1----:R-:W-:-:S05]  /*8fc0*/  PRMT R13, R113, 0x8880, RZ ;  /* 0x00008880710d7816 */ /* 0x002fca00000000ff */
[----:B------:R-:W-:-:S07]  /*8fd0*/  IMAD R22, R13, R112, RZ ;  /* 0x000000700d167224 */ /* 0x000fce00078e02ff */
.L_x_185:
[----:B------:R-:W-:Y:S05]  /*8fe0*/  BSYNC B1 ;  /* 0x0000000000017941 */ /* 0x000fea0003800000 */
.L_x_184:
        /* <DEDUP_REMOVED lines=13> */
.L_x_187:
[----:B------:R-:W-:Y:S05]  /*90c0*/  BSYNC B1 ;  /* 0x0000000000017941 */ /* 0x000fea0003800000 */
.L_x_186:
[----:B-1----:R-:W-:Y:S01]  /*90d0*/  @!P4 IMAD R13, R38, R23, R22 ;  /* 0x00000017260dc224 */ /* 0x002fe200078e0216 */
[----:B------:R-:W-:Y:S04]  /*90e0*/  BSSY B1, `(.L_x_188) ;  /* 0x0000006000017945 */ /* 0x000fe80003800000 */
[----:B------:R1:W-:Y:S01]  /*90f0*/  @!P4 STG.E.U8 desc[UR46][R6.64+0x98], R13 ;  /* 0x0000980d0600c986 */ /* 0x0003e2000c10112e */
[----:B------:R-:W-:Y:S05]  /*9100*/  @P1 BRA `(.L_x_189) ;  /* 0x00000000000c1947 */ /* 0x000fea0003800000 */
[----:B--2---:R-:W1:Y:S02]  /*9110*/  LDG.E.U8 R113, desc[UR46][R10.64+0x99] ;  /* 0x0000992e0a717981 */ /* 0x004e64000c1e1100 */
[----:B-1----:R-:W-:-:S05]  /*9120*/  PRMT R13, R113, 0x8880, RZ ;  /* 0x00008880710d7816 */ /* 0x002fca00000000ff */
[----:B------:R-:W-:-:S07]  /*9130*/  IMAD R22, R13, R112, RZ ;  /* 0x000000700d167224 */ /* 0x000fce00078e02ff */
.L_x_189:
[----:B------:R-:W-:Y:S05]  /*9140*/  BSYNC B1 ;  /* 0x0000000000017941 */ /* 0x000fea0003800000 */
.L_x_188:
[----:B------:R-:W-:Y:S01]  /*9150*/  @!P1 IMAD R39, R39, R23, R22 ;  /* 0x0000001727279224 */ /* 0x000fe200078e0216 */
[----:B------:R-:W-:Y:S04]  /*9160*/  BSSY B1, `(.L_x_190) ;  /* 0x0000006000017945 */ /* 0x000fe80003800000 */
[----:B------:R0:W-:Y:S01]  /*9170*/  @!P1 STG.E.U8 desc[UR46][R6.64+0x99], R39 ;  /* 0x0000992706009986 */ /* 0x0001e2000c10112e */
[----:B------:R-:W-:Y:S05]  /*9180*/  @P3 BRA `(.L_x_191) ;  /* 0x00000000000c3947 */ /* 0x000fea0003800000 */
[----:B--2---:R-:W1:Y:S02]  /*9190*/  LDG.E.U8 R113, desc[UR46][R8.64+0xa0] ;  /* 0x0000a02e08717981 */ /* 0x004e64000c1e1100 */
[----:B-1----:R-:W-:-:S05]  /*91a0*/  PRMT R13, R113, 0x8880, RZ ;  /* 0x00008880710d7816 */ /* 0x002fca00000000ff */
[----:B------:R-:W-:-:S07]  /*91b0*/  IMAD R22, R13, R112, RZ ;  /* 0x000000700d167224 */ /* 0x000fce00078e02ff */
.L_x_191:
[----:B------:R-:W-:Y:S05]  /*91c0*/  BSYNC B1 ;  /* 0x0000000000017941 */ /* 0x000fea0003800000 */
.L_x_190:
[----:B-1----:R-:W-:Y:S01]  /*91d0*/  @!P3 IMAD R13, R24, R23, R22 ;  /* 0x00000017180db224 */ /* 0x002fe200078e0216 */
[----:B------:R-:W-:Y:S04]  /*91e0*/  BSSY B1, `(.L_x_192) ;  /* 0x0000006000017945 */ /* 0x000fe80003800000 */
[----:B------:R1:W-:Y:S01]  /*91f0*/  @!P3 STG.E.U8 desc[UR46][R4.64+0xa0], R13 ;  /* 0x0000a00d0400b986 */ /* 0x0003e2000c10112e */
[----:B------:R-:W-:Y:S05]  /*9200*/  @P5 BRA `(.L_x_193) ;  /* 0x00000000000c5947 */ /* 0x000fea0003800000 */
[----:B--2---:R-:W1:Y:S02]  /*9210*/  LDG.E.U8 R113, desc[UR46][R8.64+0xa1] ;  /* 0x0000a12e08717981 */ /* 0x004e64000c1e1100 */
[----:B-1----:R-:W-:-:S05]  /*9220*/  PRMT R13, R113, 0x8880, RZ ;  /* 0x00008880710d7816 */ /* 0x002fca00000000ff */
[----:B------:R-:W-:-:S07]  /*9230*/  IMAD R22, R13, R112, RZ ;  /* 0x000000700d167224 */ /* 0x000fce00078e02ff */
.L_x_193:
[----:B------:R-:W-:Y:S05]  /*9240*/  BSYNC B1 ;  /* 0x0000000000017941 */ /* 0x000fea0003800000 */
.L_x_192:
        /* <DEDUP_REMOVED lines=9> */
[----:B------:R-:W-:Y:S01]  /*92e0*/  ISETP.LT.OR P3, PT, R3, 0x9, !P3 ;  /* 0x000000090300780c */ /* 0x000fe20005f61670 */
[----:B------:R-:W-:-:S12]  /*92f0*/  @P2 BRA `(.L_x_195) ;  /* 0x00000000000c2947 */ /* 0x000fd80003800000 */
[----:B--2---:R-:W1:Y:S02]  /*9300*/  LDG.E.U8 R113, desc[UR46][R10.64+0xa0] ;  /* 0x0000a02e0a717981 */ /* 0x004e64000c1e1100 */
[----:B-1----:R-:W-:-:S05]  /*9310*/  PRMT R13, R113, 0x8880, RZ ;  /* 0x00008880710d7816 */ /* 0x002fca00000000ff */
[----:B------:R-:W-:-:S07]  /*9320*/  IMAD R22, R13, R112, RZ ;  /* 0x000000700d167224 */ /* 0x000fce00078e02ff */
.L_x_195:
[----:B------:R-:W-:Y:S05]  /*9330*/  BSYNC B1 ;  /* 0x0000000000017941 */ /* 0x000fea0003800000 */
.L_x_194:
[----:B-1----:R-:W-:Y:S01]  /*9340*/  @!P2 IMAD R13, R26, R23, R22 ;  /* 0x000000171a0da224 */ /* 0x002fe200078e0216 */
[----:B------:R-:W-:Y:S04]  /*9350*/  BSSY B1, `(.L_x_196) ;  /* 0x0000006000017945 */ /* 0x000fe80003800000 */
[----:B------:R1:W-:Y:S01]  /*9360*/  @!P2 STG.E.U8 desc[UR46][R6.64+0xa0], R13 ;  /* 0x0000a00d0600a986 */ /* 0x0003e2000c10112e */
[----:B------:R-:W-:Y:S05]  /*9370*/  @P0 BRA `(.L_x_197) ;  /* 0x00000000000c0947 */ /* 0x000fea0003800000 */
[----:B--2---:R-:W1:Y:S02]  /*9380*/  LDG.E.U8 R113, desc[UR46][R10.64+0xa1] ;  /* 0x0000a12e0a717981 */ /* 0x004e64000c1e1100 */
[----:B-1----:R-:W-:-:S05]  /*9390*/  PRMT R13, R113, 0x8880, RZ ;  /* 0x00008880710d7816 */ /* 0x002fca00000000ff */
[----:B------:R-:W-:-:S07]  /*93a0*/  IMAD R22, R13, R112, RZ ;  /* 0x000000700d167224 */ /* 0x000fce00078e02ff */
.L_x_197:
[----:B------:R-:W-:Y:S05]  /*93b0*/  BSYNC B1 ;  /* 0x0000000000017941 */ /* 0x000fea0003800000 */
.L_x_196:
[----:B------:R-:W-:Y:S01]  /*93c0*/  @!P0 IMAD R27, R27, R23, R22 ;  /* 0x000000171b1b8224 */ /* 0x000fe200078e0216 */
[----:B------:R-:W-:Y:S04]  /*93d0*/  BSSY B1, `(.L_x_198) ;  /* 0x0000006000017945 */ /* 0x000fe80003800000 */
[----:B------:R0:W-:Y:S01]  /*93e0*/  @!P0 STG.E.U8 desc[UR46][R6.64+0xa1], R27 ;  /* 0x0000a11b06008986 */ /* 0x0001e2000c10112e */
[----:B------:R-:W-:Y:S05]  /*93f0*/  @P5 BRA `(.L_x_199) ;  /* 0x00000000000c5947 */ /* 0x000fea0003800000 */
[----:B--2---:R-:W1:Y:S02]  /*9400*/  LDG.E.U8 R113, desc[UR46][R8.64+0xa8] ;  /* 0x0000a82e08717981 */ /* 0x004e64000c1e1100 */
[----:B-1----:R-:W-:-:S05]  /*9410*/  PRMT R13, R113, 0x8880, RZ ;  /* 0x00008880710d7816 */ /* 0x002fca00000000ff */
[----:B------:R-:W-:-:S07]  /*9420*/  IMAD R22, R13, R112, RZ ;  /* 0x000000700d167224 */ /* 0x000fce00078e02ff */
.L_x_199:
[----:B------:R-:W-:Y:S05]  /*9430*/  BSYNC B1 ;  /* 0x0000000000017941 */ /* 0x000fea0003800000 */
.L_x_198:
[----:B-1----:R-:W-:Y:S01]  /*9440*/  @!P5 IMAD R13, R28, R23, R22 ;  /* 0x000000171c0dd224 */ /* 0x002fe200078e0216 */
[----:B------:R-:W-:Y:S04]  /*9450*/  BSSY B1, `(.L_x_200) ;  /* 0x0000006000017945 */ /* 0x000fe80003800000 */
[----:B------:R1:W-:Y:S01]  /*9460*/  @!P5 STG.E.U8 desc[UR46][R4.64+0xa8], R13 ;  /* 0x0000a80d0400d986 */ /* 0x0003e2000c10112e */
[----:B------:R-:W-:Y:S05]  /*9470*/  @P4 BRA `(.L_x_201) ;  /* 0x00000000000c4947 */ /* 0x000fea0003800000 */
[----:B--2---:R-:W1:Y:S02]  /*9480*/  LDG.E.U8 R113, desc[UR46][R8.64+0xa9] ;  /* 0x0000a92e08717981 */ /* 0x004e64000c1e1100 */
[----:B-1----:R-:W-:-:S05]  /*9490*/  PRMT R13, R113, 0x8880, RZ ;  /* 0x00008880710d7816 */ /* 0x002fca00000000ff */
[----:B------:R-:W-:-:S07]  /*94a0*/  IMAD R22, R13, R112, RZ ;  /* 0x000000700d167224 */ /* 0x000fce00078e02ff */
.L_x_201:
[----:B------:R-:W-:Y:S05]  /*94b0*/  BSYNC B1 ;  /* 0x0000000000017941 */ /* 0x000fea0003800000 */
.L_x_200:
[----:B------:R-:W-:Y:S01]  /*94c0*/  @!P4 IMAD R29, R29, R23, R22 ;  /* 0x000000171d1dc224 */ /* 0x000fe200078e0216 */
[----:B------:R-:W-:Y:S04]  /*94d0*/  BSSY B1, `(.L_x_202) ;  /* 0x0000006000017945 */ /* 0x000fe80003800000 */
[----:B------:R0:W-:Y:S01]  /*94e0*/  @!P4 STG.E.U8 desc[UR46][R4.64+0xa9], R29 ;  /* 0x0000a91d0400c986 */ /* 0x0001e2000c10112e */
[----:B------:R-:W-:Y:S05]  /*94f0*/  @P3 BRA `(.L_x_203) ;  /* 0x00000000000c3947 */ /* 0x000fea0003800000 */
[----:B--2---:R-:W0:Y:S02]  /*9500*/  LDG.E.U8 R113, desc[UR46][R10.64+0xa8] ;  /* 0x0000a82e0a717981 */ /* 0x004e24000c1e1100 */
[----:B01-3--:R-:W-:-:S05]  /*9510*/  PRMT R5, R113, 0x8880, RZ ;  /* 0x0000888071057816 */ /* 0x00bfca00000000ff */
[----:B------:R-:W-:-:S07]  /*9520*/  IMAD R22, R5, R112, RZ ;  /* 0x0000007005167224 */ /* 0x000fce00078e02ff */
.L_x_203:
[----:B------:R-:W-:Y:S05]  /*9530*/  BSYNC B1 ;  /* 0x0000000000017941 */ /* 0x000fea0003800000 */
.L_x_202:
[----:B01-3--:R-:W-:Y:S01]  /*9540*/  @!P3 IMAD R5, R30, R23, R22 ;  /* 0x000000171e05b224 */ /* 0x00bfe200078e0216 */
[----:B------:R-:W-:Y:S01]  /*9550*/  ISETP.LT.OR P1, PT, R3, 0x9, !P1 ;  /* 0x000000090300780c */ /* 0x000fe20004f21670 */
[----:B------:R-:W-:Y:S03]  /*9560*/  BSSY B1, `(.L_x_204) ;  /* 0x0000006000017945 */ /* 0x000fe60003800000 */
[----:B------:R0:W-:Y:S09]  /*9570*/  @!P3 STG.E.U8 desc[UR46][R6.64+0xa8], R5 ;  /* 0x0000a8050600b986 */ /* 0x0001f2000c10112e */
[----:B------:R-:W-:Y:S05]  /*9580*/  @P1 BRA `(.L_x_205) ;  /* 0x00000000000c1947 */ /* 0x000fea0003800000 */
[----:B--2---:R-:W2:Y:S02]  /*9590*/  LDG.E.U8 R113, desc[UR46][R10.64+0xa9] ;  /* 0x0000a92e0a717981 */ /* 0x004ea4000c1e1100 */
[----:B--2---:R-:W-:-:S05]  /*95a0*/  PRMT R3, R113, 0x8880, RZ ;  /* 0x0000888071037816 */ /* 0x004fca00000000ff */
[----:B------:R-:W-:-:S07]  /*95b0*/  IMAD R22, R3, R112, RZ ;  /* 0x0000007003167224 */ /* 0x000fce00078e02ff */
.L_x_205:
[----:B------:R-:W-:Y:S05]  /*95c0*/  BSYNC B1 ;  /* 0x0000000000017941 */ /* 0x000fea0003800000 */
.L_x_204:
[----:B------:R-:W-:Y:S01]  /*95d0*/  IMAD R31, R31, R23, R22 ;  /* 0x000000171f1f7224 */ /* 0x000fe200078e0216 */
[----:B------:R-:W-:Y:S06]  /*95e0*/  @P1 BRA `(.L_x_206) ;  /* 0x0000001000d81947 */ /* 0x000fec0003800000 */
[----:B------:R1:W-:Y:S01]  /*95f0*/  STG.E.U8 desc[UR46][R6.64+0xa9], R31 ;  /* 0x0000a91f06007986 */ /* 0x0003e2000c10112e */
[----:B------:R-:W-:Y:S05]  /*9600*/  BRA `(.L_x_206) ;  /* 0x0000001000d07947 */ /* 0x000fea0003800000 */
.L_x_29:
[C---:B------:R-:W-:Y:S02]  /*9610*/  ISETP.GE.AND P1, PT, R12.reuse, 0x1, PT ;  /* 0x000000010c00780c */ /* 0x040fe40003f26270 */
[----:B------:R-:W-:Y:S02]  /*9620*/  ISETP.GE.AND P2, PT, R12, 0x2, PT ;  /* 0x000000020c00780c */ /* 0x000fe40003f46270 */
[C---:B------:R-:W-:Y:S02]  /*9630*/  ISETP.LT.OR P3, PT, R3.reuse, 0x1, !P1 ;  /* 0x000000010300780c */ /* 0x040fe40004f61670 */
[C---:B------:R-:W-:Y:S02]  /*9640*/  ISETP.LT.OR P4, PT, R3.reuse, 0x1, !P2 ;  /* 0x000000010300780c */ /* 0x040fe40005781670 */
[C---:B------:R-:W-:Y:S02]  /*9650*/  ISETP.LT.OR P1, PT, R3.reuse, 0x9, !P1 ;  /* 0x000000090300780c */ /* 0x040fe40004f21670 */
[----:B------:R-:W-:-:S02]  /*9660*/  ISETP.LT.OR P2, PT, R3, 0x9, !P2 ;  /* 0x000000090300780c */ /* 0x000fc40005741670 */
[C---:B------:R-:W-:Y:S02]  /*9670*/  ISETP.GE.AND P5, PT, R12.reuse, 0x9, PT ;  /* 0x000000090c00780c */ /* 0x040fe40003fa6270 */
[----:B------:R-:W-:-:S03]  /*9680*/  ISETP.GE.AND P0, PT, R12, 0xa, PT ;  /* 0x0000000a0c00780c */ /* 0x000fc60003f06270 */
[-C--:B------:R-:W-:Y:S02]  /*9690*/  @!P3 IMAD R9, R104, R23.reuse, RZ ;  /* 0x000000176809b224 */ /* 0x080fe400078e02ff */
[-C--:B------:R-:W-:Y:S02]  /*96a0*/  @!P4 IMAD R105, R105, R23.reuse, RZ ;  /* 0x000000176969c224 */ /* 0x080fe400078e02ff */
[-C--:B------:R-:W-:Y:S01]  /*96b0*/  @!P1 IMAD R11, R106, R23.reuse, RZ ;  /* 0x000000176a0b9224 */ /* 0x080fe200078e02ff */
[----:B------:R0:W-:Y:S01]  /*96c0*/  @!P3 STG.E.U8 desc[UR46][R4.64], R9 ;  /* 0x000000090400b986 */ /* 0x0001e2000c10112e */
[----:B------:R-:W-:Y:S01]  /*96d0*/  ISETP.LT.OR P3, PT, R3, 0x1, !P5 ;  /* 0x000000010300780c */ /* 0x000fe20006f61670 */
[----:B------:R-:W-:Y:S02]  /*96e0*/  @!P2 IMAD R107, R107, R23, RZ ;  /* 0x000000176b6ba224 */ /* 0x000fe400078e02ff */
[----:B------:R-:W-:Y:S01]  /*96f0*/  @!P4 STG.E.U8 desc[UR46][R4.64+0x1], R105 ;  /* 0x000001690400c986 */ /* 0x000fe2000c10112e */
[----:B------:R-:W-:-:S02]  /*9700*/  ISETP.LT.OR P4, PT, R3, 0x1, !P0 ;  /* 0x000000010300780c */ /* 0x000fc40004781670 */
[C---:B------:R-:W-:Y:S01]  /*9710*/  ISETP.LT.OR P0, PT, R3.reuse, 0x9, !P0 ;  /* 0x000000090300780c */ /* 0x040fe20004701670 */
[----:B------:R1:W-:Y:S01]  /*9720*/  @!P1 STG.E.U8 desc[UR46][R6.64], R11 ;  /* 0x0000000b06009986 */ /* 0x0003e2000c10112e */
[----:B------:R-:W-:Y:S02]  /*9730*/  ISETP.LT.OR P1, PT, R3, 0x9, !P5 ;  /* 0x000000090300780c */ /* 0x000fe40006f21670 */
[C---:B------:R-:W-:Y:S01]  /*9740*/  ISETP.GE.AND P5, PT, R12.reuse, 0x11, PT ;  /* 0x000000110c00780c */ /* 0x040fe20003fa6270 */
[----:B------:R-:W-:Y:S01]  /*9750*/  @!P2 STG.E.U8 desc[UR46][R6.64+0x1], R107 ;  /* 0x0000016b0600a986 */ /* 0x000fe2000c10112e */
[----:B------:R-:W-:Y:S01]  /*9760*/  ISETP.GE.AND P2, PT, R12, 0x12, PT ;  /* 0x000000120c00780c */ /* 0x000fe20003f46270 */
[----:B------:R-:W-:-:S04]  /*9770*/  @!P3 IMAD R13, R108, R23, RZ ;  /* 0x000000176c0db224 */ /* 0x000fc800078e02ff */
[-C--:B------:R-:W-:Y:S01]  /*9780*/  @!P4 IMAD R109, R109, R23.reuse, RZ ;  /* 0x000000176d6dc224 */ /* 0x080fe200078e02ff */
[----:B------:R-:W-:Y:S01]  /*9790*/  @!P3 STG.E.U8 desc[UR46][R4.64+0x8], R13 ;  /* 0x0000080d0400b986 */ /* 0x000fe2000c10112e */
[----:B------:R-:W-:Y:S01]  /*97a0*/  ISETP.LT.OR P3, PT, R3, 0x1, !P5 ;  /* 0x000000010300780c */ /* 0x000fe20006f61670 */
[-C--:B------:R-:W-:Y:S02]  /*97b0*/  @!P0 IMAD R111, R111, R23.reuse, RZ ;  /* 0x000000176f6f8224 */ /* 0x080fe400078e02ff */
[----:B------:R-:W-:Y:S01]  /*97c0*/  @!P4 STG.E.U8 desc[UR46][R4.64+0x9], R109 ;  /* 0x0000096d0400c986 */ /* 0x000fe2000c10112e */
[C---:B------:R-:W-:Y:S01]  /*97d0*/  ISETP.LT.OR P4, PT, R3.reuse, 0x1, !P2 ;  /* 0x000000010300780c */ /* 0x040fe20005781670 */
[----:B0-----:R-:W-:Y:S01]  /*97e0*/  @!P1 IMAD R9, R110, R23, RZ ;  /* 0x000000176e099224 */ /* 0x001fe200078e02ff */
[----:B------:R-:W-:Y:S01]  /*97f0*/  ISETP.LT.OR P2, PT, R3, 0x9, !P2 ;  /* 0x000000090300780c */ /* 0x000fe20005741670 */
[----:B------:R-:W-:Y:S01]  /*9800*/  @!P0 STG.E.U8 desc[UR46][R6.64+0x9], R111 ;  /* 0x0000096f06008986 */ /* 0x000fe2000c10112e */
[----:B------:R-:W-:-:S03]  /*9810*/  ISETP.GE.AND P0, PT, R12, 0x1a, PT ;  /* 0x0000001a0c00780c */ /* 0x000fc60003f06270 */
[----:B------:R0:W-:Y:S01]  /*9820*/  @!P1 STG.E.U8 desc[UR46][R6.64+0x8], R9 ;  /* 0x0000080906009986 */ /* 0x0001e2000c10112e */
[----:B------:R-:W-:Y:S01]  /*9830*/  ISETP.LT.OR P1, PT, R3, 0x9, !P5 ;  /* 0x000000090300780c */ /* 0x000fe20006f21670 */
[----:B-1----:R-:W-:Y:S01]  /*9840*/  @!P3 IMAD R11, R96, R23, RZ ;  /* 0x00000017600bb224 */ /* 0x002fe200078e02ff */
[----:B------:R-:W-:-:S03]  /*9850*/  ISETP.GE.AND P5, PT, R12, 0x19, PT ;  /* 0x000000190c00780c */ /* 0x000fc60003fa6270 */
[-C--:B------:R-:W-:Y:S01]  /*9860*/  @!P4 IMAD R97, R97, R23.reuse, RZ ;  /* 0x000000176161c224 */ /* 0x080fe200078e02ff */
[----:B------:R-:W-:Y:S01]  /*9870*/  @!P3 STG.E.U8 desc[UR46][R4.64+0x10], R11 ;  /* 0x0000100b0400b986 */ /* 0x000fe2000c10112e */
[----:B------:R-:W-:Y:S01]  /*9880*/  ISETP.LT.OR P3, PT, R3, 0x1, !P5 ;  /* 0x000000010300780c */ /* 0x000fe20006f61670 */
[-C--:B------:R-:W-:Y:S02]  /*9890*/  @!P2 IMAD R99, R99, R23.reuse, RZ ;  /* 0x000000176363a224 */ /* 0x080fe400078e02ff */
[----:B------:R-:W-:Y:S01]  /*98a0*/  @!P4 STG.E.U8 desc[UR46][R4.64+0x11], R97 ;  /* 0x000011610400c986 */ /* 0x000fe2000c10112e */
[C---:B------:R-:W-:Y:S02]  /*98b0*/  ISETP.LT.OR P4, PT, R3.reuse, 0x1, !P0 ;  /* 0x000000010300780c */ /* 0x040fe40004781670 */
[----:B0-----:R-:W-:Y:S01]  /*98c0*/  @!P1 IMAD R9, R98, R23, RZ ;  /* 0x0000001762099224 */ /* 0x001fe200078e02ff */
[----:B------:R-:W-:Y:S01]  /*98d0*/  @!P2 STG.E.U8 desc[UR46][R6.64+0x11], R99 ;  /* 0x000011630600a986 */ /* 0x000fe2000c10112e */
[----:B------:R-:W-:-:S02]  /*98e0*/  ISETP.LT.OR P0, PT, R3, 0x9, !P0 ;  /* 0x000000090300780c */ /* 0x000fc40004701670 */
[----:B------:R-:W-:Y:S01]  /*98f0*/  ISETP.GE.AND P2, PT, R12, 0x22, PT ;  /* 0x000000220c00780c */ /* 0x000fe20003f46270 */
[----:B------:R0:W-:Y:S01]  /*9900*/  @!P1 STG.E.U8 desc[UR46][R6.64+0x10], R9 ;  /* 0x0000100906009986 */ /* 0x0001e2000c10112e */
[----:B------:R-:W-:Y:S01]  /*9910*/  ISETP.LT.OR P1, PT, R3, 0x9, !P5 ;  /* 0x000000090300780c */ /* 0x000fe20006f21670 */
[----:B------:R-:W-:Y:S01]  /*9920*/  @!P3 IMAD R13, R100, R23, RZ ;  /* 0x00000017640db224 */ /* 0x000fe200078e02ff */
[----:B------:R-:W-:-:S03]  /*9930*/  ISETP.GE.AND P5, PT, R12, 0x21, PT ;  /* 0x000000210c00780c */ /* 0x000fc60003fa6270 */
[-C--:B------:R-:W-:Y:S01]  /*9940*/  @!P4 IMAD R101, R101, R23.reuse, RZ ;  /* 0x000000176565c224 */ /* 0x080fe200078e02ff */
[----:B------:R-:W-:Y:S01]  /*9950*/  @!P3 STG.E.U8 desc[UR46][R4.64+0x18], R13 ;  /* 0x0000180d0400b986 */ /* 0x000fe2000c10112e */
[----:B------:R-:W-:Y:S02]  /*9960*/  ISETP.LT.OR P3, PT, R3, 0x1, !P5 ;  /* 0x000000010300780c */ /* 0x000fe40006f61670 */
[-C--:B------:R-:W-:Y:S01]  /*9970*/  @!P0 IMAD R103, R103, R23.reuse, RZ ;  /* 0x0000001767678224 */ /* 0x080fe200078e02ff */
        /* <DEDUP_REMOVED lines=87> */
[----:B------:R-:W-:Y:S01]  /*9ef0*/  ISETP.LT.OR P2, PT, R3, 0x9, !P2 ;  /* 0x000000090300780c */ /* 0x000fe20005741670 */
[----:B------:R-:W-:Y:S01]  /*9f00*/  @!P0 STG.E.U8 desc[UR46][R6.64+0x49], R79 ;  /* 0x0000494f06008986 */ /* 0x000fe2000c10112e */
[----:B------:R-:W-:-:S03]  /*9f10*/  ISETP.GE.AND P0, PT, R12, 0x5a, PT ;  /* 0x0000005a0c00780c */ /* 0x000fc60003f06270 */
[----:B------:R0:W-:Y:S01]  /*9f20*/  @!P1 STG.E.U8 desc[UR46][R6.64+0x48], R9 ;  /* 0x0000480906009986 */ /* 0x0001e2000c10112e */
[-C--:B------:R-:W-:Y:S01]  /*9f30*/  @!P3 IMAD R11, R64, R23.reuse, RZ ;  /* 0x00000017400bb224 */ /* 0x080fe200078e02ff */
[----:B------:R-:W-:Y:S02]  /*9f40*/  ISETP.LT.OR P1, PT, R3, 0x9, !P5 ;  /* 0x000000090300780c */ /* 0x000fe40006f21670 */
[----:B------:R-:W-:Y:S01]  /*9f50*/  ISETP.GE.AND P5, PT, R12, 0x59, PT ;  /* 0x000000590c00780c */ /* 0x000fe20003fa6270 */
[-C--:B------:R-:W-:Y:S01]  /*9f60*/  @!P4 IMAD R65, R65, R23.reuse, RZ ;  /* 0x000000174141c224 */ /* 0x080fe200078e02ff */
[----:B------:R-:W-:Y:S02]  /*9f70*/  @!P3 STG.E.U8 desc[UR46][R4.64+0x50], R11 ;  /* 0x0000500b0400b986 */ /* 0x000fe4000c10112e */
[----:B------:R-:W-:Y:S01]  /*9f80*/  ISETP.LT.OR P3, PT, R3, 0x1, !P5 ;  /* 0x000000010300780c */ /* 0x000fe20006f61670 */
[----:B------:R-:W-:Y:S01]  /*9f90*/  @!P2 IMAD R67, R67, R23, RZ ;  /* 0x000000174343a224 */ /* 0x000fe200078e02ff */
[----:B------:R-:W-:Y:S01]  /*9fa0*/  @!P4 STG.E.U8 desc[UR46][R4.64+0x51], R65 ;  /* 0x000051410400c986 */ /* 0x000fe2000c10112e */
[----:B------:R-:W-:-:S02]  /*9fb0*/  ISETP.LT.OR P4, PT, R3, 0x1, !P0 ;  /* 0x000000010300780c */ /* 0x000fc40004781670 */
[C---:B------:R-:W-:Y:S01]  /*9fc0*/  ISETP.LT.OR P0, PT, R3.reuse, 0x9, !P0 ;  /* 0x000000090300780c */ /* 0x040fe20004701670 */
[----:B------:R-:W-:Y:S01]  /*9fd0*/  @!P2 STG.E.U8 desc[UR46][R6.64+0x51], R67 ;  /* 0x000051430600a986 */ /* 0x000fe2000c10112e */
[-C--:B0-----:R-:W-:Y:S01]  /*9fe0*/  @!P1 IMAD R9, R66, R23.reuse, RZ ;  /* 0x0000001742099224 */ /* 0x081fe200078e02ff */
[----:B------:R-:W-:Y:S02]  /*9ff0*/  ISETP.LT.OR P2, PT, R3, 0x9, !P5 ;  /* 0x000000090300780c */ /* 0x000fe40006f41670 */
[----:B------:R-:W-:Y:S02]  /*a000*/  ISETP.GE.AND P5, PT, R12, 0x62, PT ;  /* 0x000000620c00780c */ /* 0x000fe40003fa6270 */
[----:B------:R0:W-:Y:S01]  /*a010*/  @!P1 STG.E.U8 desc[UR46][R6.64+0x50], R9 ;  /* 0x0000500906009986 */ /* 0x0001e2000c10112e */
[-C--:B------:R-:W-:Y:S01]  /*a020*/  @!P3 IMAD R13, R68, R23.reuse, RZ ;  /* 0x00000017440db224 */ /* 0x080fe200078e02ff */
[----:B------:R-:W-:Y:S02]  /*a030*/  ISETP.GE.AND P1, PT, R12, 0x61, PT ;  /* 0x000000610c00780c */ /* 0x000fe40003f26270 */
[----:B------:R-:W-:-:S02]  /*a040*/  @!P4 IMAD R69, R69, R23, RZ ;  /* 0x000000174545c224 */ /* 0x000fc400078e02ff */
[----:B------:R-:W-:Y:S01]  /*a050*/  @!P3 STG.E.U8 desc[UR46][R4.64+0x58], R13 ;  /* 0x0000580d0400b986 */ /* 0x000fe2000c10112e */
[----:B------:R-:W-:Y:S01]  /*a060*/  ISETP.LT.OR P3, PT, R3, 0x1, !P1 ;  /* 0x000000010300780c */ /* 0x000fe20004f61670 */
[-C--:B------:R-:W-:Y:S01]  /*a070*/  @!P0 IMAD R71, R71, R23.reuse, RZ ;  /* 0x0000001747478224 */ /* 0x080fe200078e02ff */
[C---:B------:R-:W-:Y:S01]  /*a080*/  ISETP.LT.OR P1, PT, R3.reuse, 0x9, !P1 ;  /* 0x000000090300780c */ /* 0x040fe20004f21670 */
[----:B------:R-:W-:Y:S01]  /*a090*/  @!P4 STG.E.U8 desc[UR46][R4.64+0x59], R69 ;  /* 0x000059450400c986 */ /* 0x000fe2000c10112e */
[C---:B------:R-:W-:Y:S01]  /*a0a0*/  ISETP.LT.OR P4, PT, R3.reuse, 0x1, !P5 ;  /* 0x000000010300780c */ /* 0x040fe20006f81670 */
[----:B0-----:R-:W-:Y:S01]  /*a0b0*/  @!P2 IMAD R9, R70, R23, RZ ;  /* 0x000000174609a224 */ /* 0x001fe200078e02ff */
[----:B------:R-:W-:Y:S01]  /*a0c0*/  ISETP.LT.OR P5, PT, R3, 0x9, !P5 ;  /* 0x000000090300780c */ /* 0x000fe20006fa1670 */
[----:B------:R-:W-:Y:S01]  /*a0d0*/  @!P0 STG.E.U8 desc[UR46][R6.64+0x59], R71 ;  /* 0x0000594706008986 */ /* 0x000fe2000c10112e */
[----:B------:R-:W-:-:S03]  /*a0e0*/  ISETP.GE.AND P0, PT, R12, 0x6a, PT ;  /* 0x0000006a0c00780c */ /* 0x000fc60003f06270 */
[----:B------:R0:W-:Y:S01]  /*a0f0*/  @!P2 STG.E.U8 desc[UR46][R6.64+0x58], R9 ;  /* 0x000058090600a986 */ /* 0x0001e2000c10112e */
[----:B------:R-:W-:Y:S01]  /*a100*/  ISETP.GE.AND P2, PT, R12, 0x69, PT ;  /* 0x000000690c00780c */ /* 0x000fe20003f46270 */
[----:B------:R-:W-:-:S04]  /*a110*/  @!P3 IMAD R11, R56, R23, RZ ;  /* 0x00000017380bb224 */ /* 0x000fc800078e02ff */
[-C--:B------:R-:W-:Y:S01]  /*a120*/  @!P4 IMAD R57, R57, R23.reuse, RZ ;  /* 0x000000173939c224 */ /* 0x080fe200078e02ff */
[----:B------:R-:W-:Y:S01]  /*a130*/  @!P3 STG.E.U8 desc[UR46][R4.64+0x60], R11 ;  /* 0x0000600b0400b986 */ /* 0x000fe2000c10112e */
[----:B------:R-:W-:Y:S01]  /*a140*/  ISETP.LT.OR P3, PT, R3, 0x1, !P2 ;  /* 0x000000010300780c */ /* 0x000fe20005761670 */
[-C--:B------:R-:W-:Y:S01]  /*a150*/  @!P5 IMAD R59, R59, R23.reuse, RZ ;  /* 0x000000173b3bd224 */ /* 0x080fe200078e02ff */
[C---:B------:R-:W-:Y:S01]  /*a160*/  ISETP.LT.OR P2, PT, R3.reuse, 0x9, !P2 ;  /* 0x000000090300780c */ /* 0x040fe20005741670 */
[----:B------:R-:W-:Y:S01]  /*a170*/  @!P4 STG.E.U8 desc[UR46][R4.64+0x61], R57 ;  /* 0x000061390400c986 */ /* 0x000fe2000c10112e */
[C---:B------:R-:W-:Y:S01]  /*a180*/  ISETP.LT.OR P4, PT, R3.reuse, 0x1, !P0 ;  /* 0x000000010300780c */ /* 0x040fe20004781670 */
[----:B0-----:R-:W-:Y:S02]  /*a190*/  @!P1 IMAD R9, R58, R23, RZ ;  /* 0x000000173a099224 */ /* 0x001fe400078e02ff */
[----:B------:R-:W-:Y:S01]  /*a1a0*/  @!P5 STG.E.U8 desc[UR46][R6.64+0x61], R59 ;  /* 0x0000613b0600d986 */ /* 0x000fe2000c10112e */
[----:B------:R-:W-:-:S02]  /*a1b0*/  ISETP.LT.OR P5, PT, R3, 0x9, !P0 ;  /* 0x000000090300780c */ /* 0x000fc400047a1670 */
[C---:B------:R-:W-:Y:S01]  /*a1c0*/  ISETP.GE.AND P0, PT, R12.reuse, 0x72, PT ;  /* 0x000000720c00780c */ /* 0x040fe20003f06270 */
[----:B------:R0:W-:Y:S01]  /*a1d0*/  @!P1 STG.E.U8 desc[UR46][R6.64+0x60], R9 ;  /* 0x0000600906009986 */ /* 0x0001e2000c10112e */
[----:B------:R-:W-:Y:S01]  /*a1e0*/  ISETP.GE.AND P1, PT, R12, 0x71, PT ;  /* 0x000000710c00780c */ /* 0x000fe20003f26270 */
[----:B------:R-:W-:-:S04]  /*a1f0*/  @!P3 IMAD R13, R60, R23, RZ ;  /* 0x000000173c0db224 */ /* 0x000fc800078e02ff */
[-C--:B------:R-:W-:Y:S01]  /*a200*/  @!P4 IMAD R61, R61, R23.reuse, RZ ;  /* 0x000000173d3dc224 */ /* 0x080fe200078e02ff */
[----:B------:R-:W-:Y:S01]  /*a210*/  @!P3 STG.E.U8 desc[UR46][R4.64+0x68], R13 ;  /* 0x0000680d0400b986 */ /* 0x000fe2000c10112e */
[----:B------:R-:W-:Y:S02]  /*a220*/  ISETP.LT.OR P3, PT, R3, 0x1, !P1 ;  /* 0x000000010300780c */ /* 0x000fe40004f61670 */
[-C--:B------:R-:W-:Y:S01]  /*a230*/  @!P5 IMAD R63, R63, R23.reuse, RZ ;  /* 0x000000173f3fd224 */ /* 0x080fe200078e02ff */
[----:B------:R-:W-:Y:S01]  /*a240*/  @!P4 STG.E.U8 desc[UR46][R4.64+0x69], R61 ;  /* 0x0000693d0400c986 */ /* 0x000fe2000c10112e */
[C---:B------:R-:W-:Y:S01]  /*a250*/  ISETP.LT.OR P4, PT, R3.reuse, 0x1, !P0 ;  /* 0x000000010300780c */ /* 0x040fe20004781670 */
[----:B0-----:R-:W-:Y:S01]  /*a260*/  @!P2 IMAD R9, R62, R23, RZ ;  /* 0x000000173e09a224 */ /* 0x001fe200078e02ff */
[C---:B------:R-:W-:Y:S01]  /*a270*/  ISETP.LT.OR P1, PT, R3.reuse, 0x9, !P1 ;  /* 0x000000090300780c */ /* 0x040fe20004f21670 */
        /* <DEDUP_REMOVED lines=13> */
[----:B------:R-:W-:Y:S01]  /*a350*/  ISETP.LT.OR P5, PT, R3, 0x9, !P5 ;  /* 0x000000090300780c */ /* 0x000fe20006fa1670 */
[----:B------:R-:W-:Y:S01]  /*a360*/  @!P0 STG.E.U8 desc[UR46][R6.64+0x71], R51 ;  /* 0x0000713306008986 */ /* 0x000fe2000c10112e */
[----:B------:R-:W-:-:S02]  /*a370*/  ISETP.GE.AND P0, PT, R12, 0x81, PT ;  /* 0x000000810c00780c */ /* 0x000fc40003f06270 */
[----:B------:R-:W-:Y:S01]  /*a380*/  ISETP.LT.OR P2, PT, R3, 0x9, !P2 ;  /* 0x000000090300780c */ /* 0x000fe20005741670 */
[----:B------:R0:W-:Y:S01]  /*a390*/  @!P1 STG.E.U8 desc[UR46][R6.64+0x70], R9 ;  /* 0x0000700906009986 */ /* 0x0001e2000c10112e */
[----:B------:R-:W-:Y:S01]  /*a3a0*/  ISETP.GE.AND P1, PT, R12, 0x82, PT ;  /* 0x000000820c00780c */ /* 0x000fe20003f26270 */
[----:B------:R-:W-:-:S04]  /*a3b0*/  @!P3 IMAD R53, R53, R23, RZ ;  /* 0x000000173535b224 */ /* 0x000fc800078e02ff */
[-C--:B------:R-:W-:Y:S01]  /*a3c0*/  @!P4 IMAD R13, R52, R23.reuse, RZ ;  /* 0x00000017340dc224 */ /* 0x080fe200078e02ff */
[----:B------:R-:W-:Y:S01]  /*a3d0*/  @!P3 STG.E.U8 desc[UR46][R4.64+0x79], R53 ;  /* 0x000079350400b986 */ /* 0x000fe2000c10112e */
[C---:B------:R-:W-:Y:S02]  /*a3e0*/  ISETP.LT.OR P3, PT, R3.reuse, 0x1, !P0 ;  /* 0x000000010300780c */ /* 0x040fe40004761670 */
[C---:B------:R-:W-:Y:S01]  /*a3f0*/  ISETP.LT.OR P0, PT, R3.reuse, 0x9, !P0 ;  /* 0x000000090300780c */ /* 0x040fe20004701670 */
[----:B------:R-:W-:Y:S01]  /*a400*/  @!P4 STG.E.U8 desc[UR46][R4.64+0x78], R13 ;  /* 0x0000780d0400c986 */ /* 0x000fe2000c10112e */
[C---:B------:R-:W-:Y:S01]  /*a410*/  ISETP.LT.OR P4, PT, R3.reuse, 0x1, !P1 ;  /* 0x000000010300780c */ /* 0x040fe20004f81670 */
[-C--:B0-----:R-:W-:Y:S01]  /*a420*/  @!P5 IMAD R9, R54, R23.reuse, RZ ;  /* 0x000000173609d224 */ /* 0x081fe200078e02ff */
[----:B------:R-:W-:Y:S01]  /*a430*/  ISETP.LT.OR P1, PT, R3, 0x9, !P1 ;  /* 0x000000090300780c */ /* 0x000fe20004f21670 */
[----:B------:R-:W-:-:S03]  /*a440*/  @!P2 IMAD R55, R55, R23, RZ ;  /* 0x000000173737a224 */ /* 0x000fc600078e02ff */
[----:B------:R0:W-:Y:S01]  /*a450*/  @!P5 STG.E.U8 desc[UR46][R6.64+0x78], R9 ;  /* 0x000078090600d986 */ /* 0x0001e2000c10112e */
[----:B------:R-:W-:Y:S02]  /*a460*/  ISETP.GE.AND P5, PT, R12, 0x89, PT ;  /* 0x000000890c00780c */ /* 0x000fe40003fa6270 */
[-C--:B------:R-:W-:Y:S01]  /*a470*/  @!P3 IMAD R11, R40, R23.reuse, RZ ;  /* 0x00000017280bb224 */ /* 0x080fe200078e02ff */
[----:B------:R-:W-:Y:S01]  /*a480*/  @!P2 STG.E.U8 desc[UR46][R6.64+0x79], R55 ;  /* 0x000079370600a986 */ /* 0x000fe2000c10112e */
[----:B------:R-:W-:Y:S02]  /*a490*/  ISETP.GE.AND P2, PT, R12, 0x8a, PT ;  /* 0x0000008a0c00780c */ /* 0x000fe40003f46270 */
[-C--:B------:R-:W-:Y:S01]  /*a4a0*/  @!P4 IMAD R41, R41, R23.reuse, RZ ;  /* 0x000000172929c224 */ /* 0x080fe200078e02ff */
        /* <DEDUP_REMOVED lines=56> */
[----:B------:R1:W-:Y:S01]  /*a830*/  @!P3 STG.E.U8 desc[UR46][R4.64+0xa0], R11 ;  /* 0x0000a00b0400b986 */ /* 0x0003e2000c10112e */
[----:B------:R-:W-:Y:S01]  /*a840*/  ISETP.LT.OR P3, PT, R3, 0x1, !P5 ;  /* 0x000000010300780c */ /* 0x000fe20006f61670 */
[-C--:B------:R-:W-:Y:S01]  /*a850*/  @!P0 IMAD R27, R27, R23.reuse, RZ ;  /* 0x000000171b1b8224 */ /* 0x080fe200078e02ff */
[C---:B------:R-:W-:Y:S01]  /*a860*/  ISETP.LT.OR P5, PT, R3.reuse, 0x9, !P5 ;  /* 0x000000090300780c */ /* 0x040fe20006fa1670 */
[----:B------:R3:W-:Y:S01]  /*a870*/  @!P4 STG.E.U8 desc[UR46][R4.64+0xa1], R25 ;  /* 0x0000a1190400c986 */ /* 0x0007e2000c10112e */
[C---:B------:R-:W-:Y:S02]  /*a880*/  ISETP.LT.OR P4, PT, R3.reuse, 0x1, !P2 ;  /* 0x000000010300780c */ /* 0x040fe40005781670 */
[----:B------:R-:W-:Y:S01]  /*a890*/  ISETP.LT.OR P2, PT, R3, 0x9, !P2 ;  /* 0x000000090300780c */ /* 0x000fe20005741670 */
[-C--:B------:R-:W-:Y:S01]  /*a8a0*/  @!P1 IMAD R3, R26, R23.reuse, RZ ;  /* 0x000000171a039224 */ /* 0x080fe200078e02ff */
[----:B------:R3:W-:Y:S04]  /*a8b0*/  @!P0 STG.E.U8 desc[UR46][R6.64+0xa1], R27 ;  /* 0x0000a11b06008986 */ /* 0x0007e8000c10112e */
[----:B------:R3:W-:Y:S01]  /*a8c0*/  @!P1 STG.E.U8 desc[UR46][R6.64+0xa0], R3 ;  /* 0x0000a00306009986 */ /* 0x0007e2000c10112e */
[----:B0-----:R-:W-:-:S02]  /*a8d0*/  @!P3 IMAD R9, R28, R23, RZ ;  /* 0x000000171c09b224 */ /* 0x001fc400078e02ff */
[-C--:B-1----:R-:W-:Y:S02]  /*a8e0*/  @!P5 IMAD R11, R30, R23.reuse, RZ ;  /* 0x000000171e0bd224 */ /* 0x082fe400078e02ff */
[-C--:B------:R-:W-:Y:S01]  /*a8f0*/  @!P4 IMAD R29, R29, R23.reuse, RZ ;  /* 0x000000171d1dc224 */ /* 0x080fe200078e02ff */
[----:B------:R3:W-:Y:S01]  /*a900*/  @!P3 STG.E.U8 desc[UR46][R4.64+0xa8], R9 ;  /* 0x0000a8090400b986 */ /* 0x0007e2000c10112e */
[----:B------:R-:W-:-:S03]  /*a910*/  @!P2 IMAD R31, R31, R23, RZ ;  /* 0x000000171f1fa224 */ /* 0x000fc600078e02ff */
[----:B------:R3:W-:Y:S04]  /*a920*/  @!P4 STG.E.U8 desc[UR46][R4.64+0xa9], R29 ;  /* 0x0000a91d0400c986 */ /* 0x0007e8000c10112e */
[----:B------:R3:W-:Y:S04]  /*a930*/  @!P5 STG.E.U8 desc[UR46][R6.64+0xa8], R11 ;  /* 0x0000a80b0600d986 */ /* 0x0007e8000c10112e */
[----:B------:R3:W-:Y:S02]  /*a940*/  @!P2 STG.E.U8 desc[UR46][R6.64+0xa9], R31 ;  /* 0x0000a91f0600a986 */ /* 0x0007e4000c10112e */
.L_x_206:
[----:B------:R-:W-:Y:S05]  /*a950*/  BSYNC B0 ;  /* 0x0000000000007941 */ /* 0x000fea0003800000 */
.L_x_28:
[----:B------:R-:W-:Y:S01]  /*a960*/  ULDC UR4, c[0x0][0xc] ;  /* 0x0000030000047ab9 */ /* 0x000fe20000000800 */
[----:B------:R-:W-:Y:S01]  /*a970*/  ULDC UR5, c[0x0][0x10] ;  /* 0x0000040000057ab9 */ /* 0x000fe20000000800 */
[----:B---3--:R-:W3:Y:S01]  /*a980*/  LDC R3, c[0x0][0x14] ;  /* 0x00000500ff037b82 */ /* 0x008ee20000000800 */
[----:B------:R-:W-:Y:S01]  /*a990*/  UIMAD.WIDE.U32 UR4, UR4, UR5, URZ ;  /* 0x00000005040472a5 */ /* 0x000fe2000f8e003f */
[----:B------:R-:W-:Y:S02]  /*a9a0*/  IMAD.MOV.U32 R115, RZ, RZ, -0x1 ;  /* 0xffffffffff737424 */ /* 0x000fe400078e00ff */
[----:B------:R-:W-:-:S03]  /*a9b0*/  IMAD.MOV.U32 R22, RZ, RZ, -0x1 ;  /* 0xffffffffff167424 */ /* 0x000fc600078e00ff */
[----:B---3--:R-:W-:-:S04]  /*a9c0*/  IMAD.WIDE.U32 R16, R3, UR4, R16 ;  /* 0x0000000403107c25 */ /* 0x008fc8000f8e0010 */
[----:B------:R-:W-:Y:S01]  /*a9d0*/  IMAD R3, R3, UR5, RZ ;  /* 0x0000000503037c24 */ /* 0x000fe2000f8e02ff */
[----:B------:R-:W-:Y:S02]  /*a9e0*/  ULDC.64 UR4, c[0x0][0x650] ;  /* 0x0001940000047ab9 */ /* 0x000fe40000000a00 */
[----:B------:R-:W-:Y:S01]  /*a9f0*/  ISETP.GE.U32.AND P0, PT, R16, UR4, PT ;  /* 0x0000000410007c0c */ /* 0x000fe2000bf06070 */
[--C-:B------:R-:W-:Y:S01]  /*aa00*/  IMAD.IADD R17, R17, 0x1, R3.reuse ;  /* 0x0000000111117824 */ /* 0x100fe200078e0203 */
[----:B------:R-:W-:-:S04]  /*aa10*/  PRMT R3, RZ, 0x7610, R3 ;  /* 0x00007610ff037816 */ /* 0x000fc80000000003 */
[----:B------:R-:W-:-:S13]  /*aa20*/  ISETP.GE.U32.AND.EX P0, PT, R17, UR5, PT, P0 ;  /* 0x0000000511007c0c */ /* 0x000fda000bf06100 */
[----:B------:R-:W-:Y:S05]  /*aa30*/  @P0 BRA `(.L_x_207) ;  /* 0x0000000400640947 */ /* 0x000fea0003800000 */
[----:B------:R-:W3:Y:S01]  /*aa40*/  S2R R12, SR_CTAID.X ;  /* 0x00000000000c7919 */ /* 0x000ee20000002500 */
[----:B------:R-:W0:Y:S01]  /*aa50*/  LDC.64 R10, c[0x0][0x628] ;  /* 0x00018a00ff0a7b82 */ /* 0x000e220000000a00 */
[----:B------:R-:W-:Y:S01]  /*aa60*/  ULDC UR4, c[0x0][0x150] ;  /* 0x0000540000047ab9 */ /* 0x000fe20000000800 */
[----:B------:R-:W-:Y:S01]  /*aa70*/  IMAD.MOV.U32 R8, RZ, RZ, R16 ;  /* 0x000000ffff087224 */ /* 0x000fe200078e0010 */
[----:B------:R-:W0:Y:S01]  /*aa80*/  S2R R24, SR_CTAID.Y ;  /* 0x0000000000187919 */ /* 0x000e220000002600 */
[----:B------:R-:W-:-:S04]  /*aa90*/  IMAD.MOV.U32 R9, RZ, RZ, R17 ;  /* 0x000000ffff097224 */ /* 0x000fc800078e0011 */
[----:B------:R-:W1:Y:S08]  /*aaa0*/  LDC R21, c[0x0][0x144] ;  /* 0x00005100ff157b82 */ /* 0x000e700000000800 */
[----:B------:R-:W1:Y:S08]  /*aab0*/  LDC R0, c[0x0][0x630] ;  /* 0x00018c00ff007b82 */ /* 0x000e700000000800 */
[----:B------:R-:W1:Y:S01]  /*aac0*/  LDC.64 R14, c[0x0][0x620] ;  /* 0x00018800ff0e7b82 */ /* 0x000e620000000a00 */
[----:B0-----:R-:W-:-:S04]  /*aad0*/  ISETP.NE.U32.AND P0, PT, R10, RZ, PT ;  /* 0x000000ff0a00720c */ /* 0x001fc80003f05070 */
[----:B------:R-:W-:Y:S02]  /*aae0*/  ISETP.NE.AND.EX P0, PT, R11, RZ, PT, P0 ;  /* 0x000000ff0b00720c */ /* 0x000fe40003f05300 */
[----:B---3--:R-:W-:-:S05]  /*aaf0*/  I2FP.F32.U32 R3, R12 ;  /* 0x0000000c00037245 */ /* 0x008fca0000201000 */
[----:B------:R-:W-:-:S04]  /*ab00*/  FMUL R3, R3, UR4 ;  /* 0x0000000403037c20 */ /* 0x000fc80008400000 */
[----:B------:R0:W3:Y:S02]  /*ab10*/  F2I.U32.TRUNC.NTZ R20, R3 ;  /* 0x0000000300147305 */ /* 0x0000e4000020f000 */
[----:B------:R-:W-:Y:S05]  /*ab20*/  @!P0 BRA `(.L_x_208) ;  /* 0x0000000000288947 */ /* 0x000fea0003800000 */
[----:B0-----:R-:W0:Y:S02]  /*ab30*/  LDC R3, c[0x0][0x634] ;  /* 0x00018d00ff037b82 */ /* 0x001e240000000800 */
[----:B0-----:R-:W-:-:S05]  /*ab40*/  IADD3 R3, P0, R16, R3, RZ ;  /* 0x0000000310037210 */ /* 0x001fca0007f1e0ff */
[----:B------:R-:W-:-:S04]  /*ab50*/  IMAD.X R13, RZ, RZ, R17, P0 ;  /* 0x000000ffff0d7224 */ /* 0x000fc800000e0611 */
[----:B------:R-:W-:-:S04]  /*ab60*/  IMAD.WIDE.U32 R4, R13, R10, RZ ;  /* 0x0000000a0d047225 */ /* 0x000fc800078e00ff */
[----:B-1--4-:R-:W-:-:S04]  /*ab70*/  IMAD.WIDE.U32 R6, P0, R3, R11, R4 ;  /* 0x0000000b03067225 */ /* 0x012fc80007800004 */
[----:B------:R-:W-:-:S04]  /*ab80*/  IMAD.WIDE.U32 R4, R3, R10, RZ ;  /* 0x0000000a03047225 */ /* 0x000fc800078e00ff */
[----:B------:R-:W-:Y:S01]  /*ab90*/  IMAD.X R9, RZ, RZ, RZ, P0 ;  /* 0x000000ffff097224 */ /* 0x000fe200000e06ff */
[----:B------:R-:W-:Y:S01]  /*aba0*/  IADD3 RZ, P0, R5, R6, RZ ;  /* 0x0000000605ff7210 */ /* 0x000fe20007f1e0ff */
[----:B------:R-:W-:-:S04]  /*abb0*/  IMAD.MOV.U32 R8, RZ, RZ, R7 ;  /* 0x000000ffff087224 */ /* 0x000fc800078e0007 */
[----:B------:R-:W-:-:S08]  /*abc0*/  IMAD.WIDE.U32.X R8, R13, R11, R8, P0 ;  /* 0x0000000b0d087225 */ /* 0x000fd000000e0408 */
.L_x_208:
[----:B------:R-:W2:Y:S01]  /*abd0*/  LDC.64 R28, c[0x0][0x640] ;  /* 0x00019000ff1c7b82 */ /* 0x000ea20000000a00 */
[-CC-:B-1----:R-:W-:Y:S01]  /*abe0*/  SHF.R.U64 R22, R8, R0.reuse, R9.reuse ;  /* 0x0000000008167219 */ /* 0x182fe20000001209 */
[----:B---3--:R-:W-:Y:S01]  /*abf0*/  IMAD.MOV R20, RZ, RZ, -R20 ;  /* 0x000000ffff147224 */ /* 0x008fe200078e0a14 */
[----:B------:R-:W-:Y:S01]  /*ac00*/  SHF.R.U32.HI R0, RZ, R0, R9 ;  /* 0x00000000ff007219 */ /* 0x000fe20000011609 */
[----:B------:R-:W-:Y:S01]  /*ac10*/  ULDC UR4, c[0x0][0x154] ;  /* 0x0000550000047ab9 */ /* 0x000fe20000000800 */
[----:B0-----:R-:W-:Y:S01]  /*ac20*/  IADD3 R3, P0, RZ, -R22, RZ ;  /* 0x80000016ff037210 */ /* 0x001fe20007f1e0ff */
[----:B------:R-:W-:Y:S02]  /*ac30*/  IMAD R21, R21, R20, R12 ;  /* 0x0000001415157224 */ /* 0x000fe400078e020c */
[----:B----4-:R-:W0:Y:S01]  /*ac40*/  LDC R6, c[0x0][0x618] ;  /* 0x00018600ff067b82 */ /* 0x010e220000000800 */
[----:B------:R-:W-:Y:S02]  /*ac50*/  IMAD.MOV.U32 R7, RZ, RZ, 0x1 ;  /* 0x00000001ff077424 */ /* 0x000fe400078e00ff */
[----:B------:R-:W-:-:S04]  /*ac60*/  IMAD.X R5, RZ, RZ, ~R0, P0 ;  /* 0x000000ffff057224 */ /* 0x000fc800000e0e00 */
[-C--:B------:R-:W-:Y:S01]  /*ac70*/  IMAD R0, R5, R14.reuse, RZ ;  /* 0x0000000e05007224 */ /* 0x080fe200078e02ff */
[----:B------:R-:W1:Y:S01]  /*ac80*/  LDC R8, c[0x0][0x608] ;  /* 0x00018200ff087b82 */ /* 0x000e620000000800 */
[----:B------:R-:W-:-:S04]  /*ac90*/  IMAD.WIDE.U32 R4, R3, R14, R16 ;  /* 0x0000000e03047225 */ /* 0x000fc800078e0010 */
[----:B------:R-:W-:Y:S01]  /*aca0*/  IMAD R3, R3, R15, R0 ;  /* 0x0000000f03037224 */ /* 0x000fe200078e0200 */
[----:B------:R-:W-:Y:S02]  /*acb0*/  I2FP.F32.U32 R0, R24 ;  /* 0x0000001800007245 */ /* 0x000fe40000201000 */
[----:B------:R-:W3:Y:S01]  /*acc0*/  LDC R26, c[0x0][0x658] ;  /* 0x00019600ff1a7b82 */ /* 0x000ee20000000800 */
[----:B------:R-:W-:Y:S01]  /*acd0*/  IMAD.IADD R3, R5, 0x1, R3 ;  /* 0x0000000105037824 */ /* 0x000fe200078e0203 */
[----:B--2---:R-:W-:Y:S01]  /*ace0*/  ISETP.NE.U32.AND P0, PT, R28, RZ, PT ;  /* 0x000000ff1c00720c */ /* 0x004fe20003f05070 */
[----:B------:R-:W-:Y:S01]  /*acf0*/  FMUL R0, R0, UR4 ;  /* 0x0000000400007c20 */ /* 0x000fe20008400000 */
[----:B------:R-:W-:Y:S02]  /*ad00*/  IMAD.MOV.U32 R5, RZ, RZ, -0x1 ;  /* 0xffffffffff057424 */ /* 0x000fe400078e00ff */
[----:B------:R-:W-:Y:S01]  /*ad10*/  ISETP.NE.AND.EX P0, PT, R29, RZ, PT, P0 ;  /* 0x000000ff1d00720c */ /* 0x000fe20003f05300 */
[----:B------:R2:W4:Y:S01]  /*ad20*/  F2I.U32.TRUNC.NTZ R13, R0 ;  /* 0x00000000000d7305 */ /* 0x000522000020f000 */
[----:B------:R-:W2:Y:S01]  /*ad30*/  LDC R15, c[0x0][0x148] ;  /* 0x00005200ff0f7b82 */ /* 0x000ea20000000800 */
[----:B0-----:R-:W-:-:S02]  /*ad40*/  SHF.R.U64 R12, R4, R6, R3 ;  /* 0x00000006040c7219 */ /* 0x001fc40000001203 */
[----:B------:R-:W-:-:S05]  /*ad50*/  SHF.R.U32.HI R3, RZ, R6, R3 ;  /* 0x00000006ff037219 */ /* 0x000fca0000011603 */
[----:B------:R-:W0:Y:S01]  /*ad60*/  LDC R20, c[0x0][0x600] ;  /* 0x00018000ff147b82 */ /* 0x000e220000000800 */
[-CC-:B-1----:R-:W-:Y:S02]  /*ad70*/  SHF.R.U64 R10, R12, R8.reuse, R3.reuse ;  /* 0x000000080c0a7219 */ /* 0x182fe40000001203 */
[----:B------:R-:W-:-:S05]  /*ad80*/  SHF.R.U32.HI R3, RZ, R8, R3 ;  /* 0x00000008ff037219 */ /* 0x000fca0000011603 */
[----:B------:R-:W1:Y:S01]  /*ad90*/  LDC R27, c[0x0][0x648] ;  /* 0x00019200ff1b7b82 */ /* 0x000e620000000800 */
[-C--:B---3--:R-:W-:Y:S02]  /*ada0*/  SHF.L.U32 R4, R5, R26.reuse, RZ ;  /* 0x0000001a05047219 */ /* 0x088fe400000006ff */
[-CC-:B------:R-:W-:Y:S02]  /*adb0*/  SHF.R.U64 R14, R10, R26.reuse, R3.reuse ;  /* 0x0000001a0a0e7219 */ /* 0x180fe40000001203 */
[----:B------:R-:W-:Y:S02]  /*adc0*/  SHF.R.U32.HI R5, RZ, R26, R3 ;  /* 0x0000001aff057219 */ /* 0x000fe40000011603 */
[----:B------:R-:W-:Y:S01]  /*add0*/  LOP3.LUT R25, RZ, R4, RZ, 0x33, !PT ;  /* 0x00000004ff197212 */ /* 0x000fe200078e33ff */
[----:B------:R-:W3:Y:S01]  /*ade0*/  LDC R30, c[0x0][0x638] ;  /* 0x00018e00ff1e7b82 */ /* 0x000ee20000000800 */
[----:B------:R-:W-:Y:S01]  /*adf0*/  SHF.L.U32 R26, R7, R26, RZ ;  /* 0x0000001a071a7219 */ /* 0x000fe200000006ff */
[----:B------:R-:W-:-:S06]  /*ae00*/  IMAD.MOV.U32 R4, RZ, RZ, R14 ;  /* 0x000000ffff047224 */ /* 0x000fcc00078e000e */
[----:B------:R-:W0:Y:S01]  /*ae10*/  LDC R31, c[0x0][0x610] ;  /* 0x00018400ff1f7b82 */ /* 0x000e220000000800 */
[----:B----4-:R-:W-:Y:S05]  /*ae20*/  @!P0 BRA `(.L_x_209) ;  /* 0x0000000000288947 */ /* 0x010fea0003800000 */
[----:B------:R-:W4:Y:S02]  /*ae30*/  LDC R3, c[0x0][0x64c] ;  /* 0x00019300ff037b82 */ /* 0x000f240000000800 */
[----:B----4-:R-:W-:-:S05]  /*ae40*/  IADD3 R3, P0, R14, R3, RZ ;  /* 0x000000030e037210 */ /* 0x010fca0007f1e0ff */
        /* <DEDUP_REMOVED lines=8> */
.L_x_209:
[----:B------:R-:W-:Y:S01]  /*aed0*/  ISETP.NE.AND P0, PT, R2, 0x1, PT ;  /* 0x000000010200780c */ /* 0x000fe20003f05270 */
[----:B0-----:R-:W-:Y:S01]  /*aee0*/  VIADD R7, R20, 0xffffffff ;  /* 0xffffffff14077836 */ /* 0x001fe20000000000 */
[----:B-12---:R-:W-:Y:S01]  /*aef0*/  SHF.R.U64 R0, R4, R27, R5 ;  /* 0x0000001b04007219 */ /* 0x006fe20000001205 */
[----:B------:R-:W-:Y:S01]  /*af00*/  IMAD.MOV R13, RZ, RZ, -R13 ;  /* 0x000000ffff0d7224 */ /* 0x000fe200078e0a0d */
[----:B------:R-:W-:Y:S01]  /*af10*/  LOP3.LUT R5, R10, R25, RZ, 0xc0, !PT ;  /* 0x000000190a057212 */ /* 0x000fe200078ec0ff */
[----:B------:R-:W-:Y:S01]  /*af20*/  IMAD.MOV.U32 R4, RZ, RZ, 0x1 ;  /* 0x00000001ff047424 */ /* 0x000fe200078e00ff */
[----:B------:R-:W-:Y:S01]  /*af30*/  LOP3.LUT R12, R12, R7, RZ, 0xc0, !PT ;  /* 0x000000070c0c7212 */ /* 0x000fe200078ec0ff */
[----:B------:R-:W-:Y:S02]  /*af40*/  IMAD.MOV R3, RZ, RZ, -R0 ;  /* 0x000000ffff037224 */ /* 0x000fe400078e0a00 */
[----:B------:R-:W-:Y:S02]  /*af50*/  IMAD R0, R26, R0, R5 ;  /* 0x000000001a007224 */ /* 0x000fe400078e0205 */
[----:B---3--:R-:W-:-:S02]  /*af60*/  IMAD R3, R3, R30, R14 ;  /* 0x0000001e03037224 */ /* 0x008fc400078e020e */
[----:B------:R-:W-:Y:S02]  /*af70*/  @P0 IMAD R21, R15, R13, R24 ;  /* 0x0000000d0f150224 */ /* 0x000fe400078e0218 */
[----:B------:R-:W-:Y:S01]  /*af80*/  IMAD R5, R3, R20, R12 ;  /* 0x0000001403057224 */ /* 0x000fe200078e020c */
[----:B------:R-:W-:Y:S01]  /*af90*/  PRMT R3, R4, 0x7610, R3 ;  /* 0x0000761004037816 */ /* 0x000fe20000000003 */
[----:B------:R-:W-:-:S05]  /*afa0*/  IMAD R0, R0, R31, R21 ;  /* 0x0000001f00007224 */ /* 0x000fca00078e0215 */
[----:B------:R-:W-:Y:S02]  /*afb0*/  SEL R115, R5, R0, !P0 ;  /* 0x0000000005737207 */ /* 0x000fe40004000000 */
[----:B------:R-:W-:-:S07]  /*afc0*/  SEL R0, R0, R5, !P0 ;  /* 0x0000000500007207 */ /* 0x000fce0004000000 */
.L_x_207:
[----:B------:R-:W-:Y:S01]  /*afd0*/  LOP3.LUT P0, RZ, R3, 0xff, RZ, 0xc0, !PT ;  /* 0x000000ff03ff7812 */ /* 0x000fe2000780c0ff */
[----:B------:R-:W-:-:S12]  /*afe0*/  IMAD.MOV.U32 R114, RZ, RZ, R0 ;  /* 0x000000ffff727224 */ /* 0x000fd800078e0000 */
[----:B------:R-:W-:Y:S05]  /*aff0*/  @P0 BRA `(.L_x_210) ;  /* 0xffffff5c00bc0947 */ /* 0x000fea000383ffff */
[----:B------:R-:W-:Y:S05]  /*b000*/  EXIT ;  /* 0x000000000000794d */ /* 0x000fea0003800000 */
.L_x_3:
[----:B0-----:R-:W-:Y:S01]  /*b010*/  ULDC.64 UR4, c[0x0][0x650] ;  /* 0x0001940000047ab9 */ /* 0x001fe20000000a00 */
        /* <DEDUP_REMOVED lines=25> */
.L_x_212:
[--C-:B------:R-:W-:Y:S01]  /*b1b0*/  SHF.R.U64 R12, R10, R14, R11.reuse ;  /* 0x0000000e0a0c7219 */ /* 0x100fe2000000120b */
[----:B------:R-:W0:Y:S01]  /*b1c0*/  LDC R22, c[0x0][0x618] ;  /* 0x00018600ff167b82 */ /* 0x000e220000000800 */
[----:B------:R-:W-:Y:S01]  /*b1d0*/  I2FP.F32.U32 R6, R4 ;  /* 0x0000000400067245 */ /* 0x000fe20000201000 */
[----:B------:R-:W-:Y:S01]  /*b1e0*/  ULDC UR4, c[0x0][0x150] ;  /* 0x0000540000047ab9 */ /* 0x000fe20000000800 */
[----:B------:R-:W-:Y:S02]  /*b1f0*/  SHF.R.U32.HI R5, RZ, R14, R11 ;  /* 0x0000000eff057219 */ /* 0x000fe4000001160b */
[----:B------:R-:W-:Y:S01]  /*b200*/  IADD3 R9, P0, RZ, -R12, RZ ;  /* 0x8000000cff097210 */ /* 0x000fe20007f1e0ff */
[----:B------:R-:W-:Y:S01]  /*b210*/  FMUL R11, R6, UR4 ;  /* 0x00000004060b7c20 */ /* 0x000fe20008400000 */
[----:B------:R-:W-:Y:S01]  /*b220*/  ULDC UR4, c[0x0][0x154] ;  /* 0x0000550000047ab9 */ /* 0x000fe20000000800 */
[----:B------:R-:W1:Y:S02]  /*b230*/  LDC.64 R24, c[0x0][0x640] ;  /* 0x00019000ff187b82 */ /* 0x000e640000000a00 */
[----:B------:R-:W-:-:S02]  /*b240*/  IMAD.X R5, RZ, RZ, ~R5, P0 ;  /* 0x000000ffff057224 */ /* 0x000fc400000e0e05 */
[----:B------:R-:W2:Y:S01]  /*b250*/  F2I.U32.TRUNC.NTZ R11, R11 ;  /* 0x0000000b000b7305 */ /* 0x000ea2000020f000 */
[----:B------:R-:W-:-:S03]  /*b260*/  IMAD.WIDE.U32 R6, R9, R20, R16 ;  /* 0x0000001409067225 */ /* 0x000fc600078e0010 */
[----:B------:R-:W3:Y:S01]  /*b270*/  LDC R13, c[0x0][0x144] ;  /* 0x00005100ff0d7b82 */ /* 0x000ee20000000800 */
[----:B------:R-:W-:-:S04]  /*b280*/  IMAD R8, R5, R20, RZ ;  /* 0x0000001405087224 */ /* 0x000fc800078e02ff */
[----:B------:R-:W-:Y:S02]  /*b290*/  IMAD R5, R9, R21, R8 ;  /* 0x0000001509057224 */ /* 0x000fe400078e0208 */
[----:B------:R-:W-:Y:S01]  /*b2a0*/  IMAD.MOV.U32 R8, RZ, RZ, -0x1 ;  /* 0xffffffffff087424 */ /* 0x000fe200078e00ff */
[----:B------:R-:W4:Y:S01]  /*b2b0*/  LDC R14, c[0x0][0x608] ;  /* 0x00018200ff0e7b82 */ /* 0x000f220000000800 */
[----:B------:R-:W-:Y:S01]  /*b2c0*/  IMAD.IADD R5, R7, 0x1, R5 ;  /* 0x0000000107057824 */ /* 0x000fe200078e0205 */
[----:B------:R-:W-:-:S04]  /*b2d0*/  I2FP.F32.U32 R7, R3 ;  /* 0x0000000300077245 */ /* 0x000fc80000201000 */
[-C--:B0-----:R-:W-:Y:S01]  /*b2e0*/  SHF.R.U64 R10, R6, R22.reuse, R5 ;  /* 0x00000016060a7219 */ /* 0x081fe20000001205 */
[----:B--2---:R-:W-:Y:S01]  /*b2f0*/  IMAD.MOV R6, RZ, RZ, -R11 ;  /* 0x000000ffff067224 */ /* 0x004fe200078e0a0b */
[----:B------:R-:W0:Y:S01]  /*b300*/  LDC R9, c[0x0][0x658] ;  /* 0x00019600ff097b82 */ /* 0x000e220000000800 */
[----:B-1----:R-:W-:Y:S01]  /*b310*/  ISETP.NE.U32.AND P0, PT, R24, RZ, PT ;  /* 0x000000ff1800720c */ /* 0x002fe20003f05070 */
[----:B------:R-:W-:Y:S01]  /*b320*/  FMUL R7, R7, UR4 ;  /* 0x0000000407077c20 */ /* 0x000fe20008400000 */
[----:B------:R-:W-:Y:S02]  /*b330*/  SHF.R.U32.HI R5, RZ, R22, R5 ;  /* 0x00000016ff057219 */ /* 0x000fe40000011605 */
[----:B------:R-:W-:-:S03]  /*b340*/  ISETP.NE.AND.EX P0, PT, R25, RZ, PT, P0 ;  /* 0x000000ff1900720c */ /* 0x000fc60003f05300 */
[----:B------:R-:W1:Y:S01]  /*b350*/  LDC R20, c[0x0][0x148] ;  /* 0x00005200ff147b82 */ /* 0x000e620000000800 */
[----:B---3--:R-:W-:Y:S02]  /*b360*/  IMAD R23, R13, R6, R4 ;  /* 0x000000060d177224 */ /* 0x008fe400078e0204 */
[----:B------:R-:W-:-:S05]  /*b370*/  IMAD.MOV.U32 R6, RZ, RZ, 0x1 ;  /* 0x00000001ff067424 */ /* 0x000fca00078e00ff */
[----:B------:R-:W2:Y:S01]  /*b380*/  LDC R21, c[0x0][0x600] ;  /* 0x00018000ff157b82 */ /* 0x000ea20000000800 */
[-CC-:B----4-:R-:W-:Y:S02]  /*b390*/  SHF.R.U64 R13, R10, R14.reuse, R5.reuse ;  /* 0x0000000e0a0d7219 */ /* 0x190fe40000001205 */
[----:B------:R-:W-:Y:S02]  /*b3a0*/  SHF.R.U32.HI R4, RZ, R14, R5 ;  /* 0x0000000eff047219 */ /* 0x000fe40000011605 */
[----:B------:R3:W4:Y:S03]  /*b3b0*/  F2I.U32.TRUNC.NTZ R14, R7 ;  /* 0x00000007000e7305 */ /* 0x000726000020f000 */
[----:B------:R-:W1:Y:S01]  /*b3c0*/  LDC R26, c[0x0][0x648] ;  /* 0x00019200ff1a7b82 */ /* 0x000e620000000800 */
[-C--:B0-----:R-:W-:Y:S02]  /*b3d0*/  SHF.R.U64 R15, R13, R9.reuse, R4 ;  /* 0x000000090d0f7219 */ /* 0x081fe40000001204 */
[----:B------:R-:W-:-:S02]  /*b3e0*/  SHF.L.U32 R8, R8, R9, RZ ;  /* 0x0000000908087219 */ /* 0x000fc400000006ff */
[-C--:B------:R-:W-:Y:S01]  /*b3f0*/  SHF.R.U32.HI R5, RZ, R9.reuse, R4 ;  /* 0x00000009ff057219 */ /* 0x080fe20000011604 */
[----:B------:R-:W-:Y:S01]  /*b400*/  IMAD.MOV.U32 R4, RZ, RZ, R15 ;  /* 0x000000ffff047224 */ /* 0x000fe200078e000f */
[----:B------:R-:W-:Y:S01]  /*b410*/  SHF.L.U32 R22, R6, R9, RZ ;  /* 0x0000000906167219 */ /* 0x000fe200000006ff */
[----:B------:R-:W0:Y:S01]  /*b420*/  LDC R27, c[0x0][0x638] ;  /* 0x00018e00ff1b7b82 */ /* 0x000e220000000800 */
[----:B------:R-:W-:-:S07]  /*b430*/  LOP3.LUT R28, RZ, R8, RZ, 0x33, !PT ;  /* 0x00000008ff1c7212 */ /* 0x000fce00078e33ff */
        /* <DEDUP_REMOVED lines=12> */
.L_x_213:
[----:B------:R-:W-:Y:S01]  /*b500*/  ISETP.NE.AND P0, PT, R2, 0x1, PT ;  /* 0x000000010200780c */ /* 0x000fe20003f05270 */
[----:B--2---:R-:W-:Y:S01]  /*b510*/  VIADD R7, R21, 0xffffffff ;  /* 0xffffffff15077836 */ /* 0x004fe20000000000 */
[----:B-1----:R-:W-:Y:S01]  /*b520*/  SHF.R.U64 R5, R4, R26, R5 ;  /* 0x0000001a04057219 */ /* 0x002fe20000001205 */
[----:B------:R-:W-:Y:S01]  /*b530*/  IMAD.MOV R14, RZ, RZ, -R14 ;  /* 0x000000ffff0e7224 */ /* 0x000fe200078e0a0e */
[----:B------:R-:W-:Y:S01]  /*b540*/  LOP3.LUT R4, R13, R28, RZ, 0xc0, !PT ;  /* 0x0000001c0d047212 */ /* 0x000fe200078ec0ff */
[----:B------:R-:W-:Y:S01]  /*b550*/  IMAD.MOV.U32 R8, RZ, RZ, R12 ;  /* 0x000000ffff087224 */ /* 0x000fe200078e000c */
[----:B------:R-:W-:Y:S01]  /*b560*/  LOP3.LUT R10, R10, R7, RZ, 0xc0, !PT ;  /* 0x000000070a0a7212 */ /* 0x000fe200078ec0ff */
[----:B------:R-:W-:Y:S02]  /*b570*/  IMAD.MOV R6, RZ, RZ, -R5 ;  /* 0x000000ffff067224 */ /* 0x000fe400078e0a05 */
[----:B------:R-:W-:-:S04]  /*b580*/  IMAD R4, R22, R5, R4 ;  /* 0x0000000516047224 */ /* 0x000fc800078e0204 */
[----:B------:R-:W-:Y:S02]  /*b590*/  @P0 IMAD R23, R20, R14, R3 ;  /* 0x0000000e14170224 */ /* 0x000fe400078e0203 */
[----:B0-----:R-:W-:Y:S02]  /*b5a0*/  IMAD R3, R6, R27, R15 ;  /* 0x0000001b06037224 */ /* 0x001fe400078e020f */
[----:B------:R-:W-:Y:S02]  /*b5b0*/  IMAD R7, R4, R29, R23 ;  /* 0x0000001d04077224 */ /* 0x000fe400078e0217 */
[----:B------:R-:W-:Y:S02]  /*b5c0*/  IMAD R4, R3, R21, R10 ;  /* 0x0000001503047224 */ /* 0x000fe400078e020a */
[----:B------:R-:W-:-:S03]  /*b5d0*/  IMAD.MOV.U32 R6, RZ, RZ, 0x1 ;  /* 0x00000001ff067424 */ /* 0x000fc600078e00ff */
[----:B------:R-:W-:Y:S02]  /*b5e0*/  SEL R9, R4, R7, !P0 ;  /* 0x0000000704097207 */ /* 0x000fe40004000000 */
[----:B------:R-:W-:-:S07]  /*b5f0*/  SEL R7, R7, R4, !P0 ;  /* 0x0000000407077207 */ /* 0x000fce0004000000 */
.L_x_211:
[----:B------:R-:W-:-:S08]  /*b600*/  NOP ;  /* 0x0000000000007918 */ /* 0x000fd00000000000 */
[----:B------:R-:W0:-:S00]  /*b610*/  USETMAXREG.DEALLOC.CTAPOOL 0x28 ;  /* 0x00000028000079c8 */ /* 0x000e0000080e0500 */
[----:B0-----:R-:W-:-:S13]  /*b620*/  ISETP.NE.AND P0, PT, R0, RZ, PT ;  /* 0x000000ff0000720c */ /* 0x001fda0003f05270 */
[----:B------:R-:W-:Y:S05]  /*b630*/  @P0 EXIT ;  /* 0x000000000000094d */ /* 0x000fea0003800000 */
[----:B------:R-:W-:Y:S01]  /*b640*/  LOP3.LUT P0, RZ, R6, 0xff, RZ, 0xc0, !PT ;  /* 0x000000ff06ff7812 */ /* 0x000fe2000780c0ff */
[----:B------:R-:W-:Y:S02]  /*b650*/  IMAD.MOV.U32 R3, RZ, RZ, 0x1 ;  /* 0x00000001ff037424 */ /* 0x000fe400078e00ff */
[----:B------:R-:W-:-:S10]  /*b660*/  IMAD.MOV.U32 R0, RZ, RZ, RZ ;  /* 0x000000ffff007224 */ /* 0x000fd400078e00ff */
[----:B------:R-:W-:Y:S05]  /*b670*/  @!P0 BRA `(.L_x_214) ;  /* 0x0000000c00648947 */ /* 0x000fea0003800000 */
[----:B------:R-:W0:Y:S01]  /*b680*/  LDC R0, c[0x0][0x28c] ;  /* 0x0000a300ff007b82 */ /* 0x000e220000000800 */
[----:B------:R-:W-:Y:S01]  /*b690*/  ULDC UR5, c[0x0][0x658] ;  /* 0x0001960000057ab9 */ /* 0x000fe20000000800 */
[----:B------:R-:W-:Y:S01]  /*b6a0*/  UMOV UR7, 0xffffffff ;  /* 0xffffffff00077882 */ /* 0x000fe20000000000 */
[----:B------:R-:W-:Y:S01]  /*b6b0*/  ULDC UR6, c[0x0][0xc] ;  /* 0x0000030000067ab9 */ /* 0x000fe20000000800 */
[----:B------:R-:W-:Y:S01]  /*b6c0*/  USHF.L.U32 UR9, UR7, UR5, URZ ;  /* 0x0000000507097299 */ /* 0x000fe2000800063f */
[C---:B------:R-:W-:Y:S01]  /*b6d0*/  LOP3.LUT P2, RZ, R18.reuse, 0x7f, RZ, 0xc0, !PT ;  /* 0x0000007f12ff7812 */ /* 0x040fe2000784c0ff */
[----:B------:R-:W-:Y:S01]  /*b6e0*/  UMOV UR8, 0x1 ;  /* 0x0000000100087882 */ /* 0x000fe20000000000 */
[----:B------:R-:W-:Y:S01]  /*b6f0*/  ULDC UR7, c[0x0][0x10] ;  /* 0x0000040000077ab9 */ /* 0x000fe20000000800 */
[----:B------:R-:W-:Y:S01]  /*b700*/  LOP3.LUT P0, RZ, R18, 0x1f, RZ, 0xc0, !PT ;  /* 0x0000001f12ff7812 */ /* 0x000fe2000780c0ff */
[----:B------:R-:W-:Y:S01]  /*b710*/  UIMAD.WIDE.U32 UR6, UR6, UR7, URZ ;  /* 0x00000007060672a5 */ /* 0x000fe2000f8e003f */
[----:B------:R-:W-:Y:S01]  /*b720*/  BSSY B0, `(.L_x_214) ;  /* 0x00000ce000007945 */ /* 0x000fe20003800000 */
[----:B------:R-:W-:Y:S01]  /*b730*/  USHF.L.U32 UR5, UR8, UR5, URZ ;  /* 0x0000000508057299 */ /* 0x000fe2000800063f */
[----:B------:R-:W-:Y:S01]  /*b740*/  IMAD.MOV.U32 R11, RZ, RZ, 0x1 ;  /* 0x00000001ff0b7424 */ /* 0x000fe200078e00ff */
[----:B------:R-:W-:Y:S01]  /*b750*/  LOP3.LUT R18, R19, 0x2, RZ, 0xfc, !PT ;  /* 0x0000000213127812 */ /* 0x000fe200078efcff */
[----:B------:R-:W-:Y:S01]  /*b760*/  ULDC UR8, c[0x0][0x14] ;  /* 0x0000050000087ab9 */ /* 0x000fe20000000800 */
[----:B------:R-:W-:Y:S01]  /*b770*/  PLOP3.LUT P0, PT, P0, P2, PT, 0x8a, 0x0 ;  /* 0x000000000000781c */ /* 0x000fe20000705172 */
[----:B------:R-:W-:-:S02]  /*b780*/  UIMAD.WIDE.U32 UR30, UR6, UR8, URZ ;  /* 0x00000008061e72a5 */ /* 0x000fc4000f8e003f */
[----:B------:R-:W-:Y:S01]  /*b790*/  UIMAD UR7, UR7, UR8, URZ ;  /* 0x00000008070772a4 */ /* 0x000fe2000f8e023f */
[----:B------:R-:W-:Y:S01]  /*b7a0*/  ULDC UR4, c[0x0][0x600] ;  /* 0x0001800000047ab9 */ /* 0x000fe20000000800 */
[----:B------:R-:W-:Y:S02]  /*b7b0*/  ULOP3.LUT UR6, URZ, UR9, URZ, 0x33, !UPT ;  /* 0x000000093f067292 */ /* 0x000fe4000f8e333f */
[----:B------:R-:W-:Y:S01]  /*b7c0*/  UIADD3 UR4, UR4, -0x1, URZ ;  /* 0xffffffff04047890 */ /* 0x000fe2000fffe03f */
[----:B0-----:R-:W-:Y:S01]  /*b7d0*/  VIADD R0, R0, 0xff ;  /* 0x000000ff00007836 */ /* 0x001fe20000000000 */
[----:B------:R-:W-:Y:S01]  /*b7e0*/  UIADD3 UR7, UR31, UR7, URZ ;  /* 0x000000071f077290 */ /* 0x000fe2000fffe03f */
[----:B------:R-:W-:-:S03]  /*b7f0*/  ULDC.64 UR38, c[0x0][0x198] ;  /* 0x0000660000267ab9 */ /* 0x000fc60000000a00 */
[----:B------:R-:W-:-:S04]  /*b800*/  SHF.R.S32.HI R3, RZ, 0x1f, R0 ;  /* 0x0000001fff037819 */ /* 0x000fc80000011400 */
[----:B------:R-:W-:Y:S01]  /*b810*/  LEA.HI R3, R3, R0, RZ, 0x8 ;  /* 0x0000000003037211 */ /* 0x000fe200078f40ff */
[----:B------:R-:W-:-:S03]  /*b820*/  IMAD.MOV.U32 R0, RZ, RZ, RZ ;  /* 0x000000ffff007224 */ /* 0x000fc600078e00ff */
[----:B------:R-:W-:Y:S01]  /*b830*/  SHF.R.S32.HI R13, RZ, 0x8, R3 ;  /* 0x00000008ff0d7819 */ /* 0x000fe20000011403 */
[----:B------:R-:W-:-:S04]  /*b840*/  IMAD.MOV.U32 R3, RZ, RZ, 0x1 ;  /* 0x00000001ff037424 */ /* 0x000fc800078e00ff */
[----:B------:R-:W-:-:S07]  /*b850*/  VIADD R10, R13, 0x1 ;  /* 0x000000010d0a7836 */ /* 0x000fce0000000000 */
.L_x_226:
[----:B------:R-:W-:-:S03]  /*b860*/  UMOV UR8, 0xffffffff ;  /* 0xffffffff00087882 */ /* 0x000fc60000000000 */
[----:B------:R-:W-:Y:S05]  /*b870*/  BRA.DIV UR8, `(.L_x_215) ;  /* 0x0000000e08847947 */ /* 0x000fea000b800000 */
[----:B------:R-:W-:-:S13]  /*b880*/  ELECT P6, URZ, PT ;  /* 0x00000000003f782f */ /* 0x000fda00038c0000 */
.L_x_235:
[----:B------:R-:W0:Y:S01]  /*b890*/  LDC R4, c[0x0][0x28c] ;  /* 0x0000a300ff047b82 */ /* 0x000e220000000800 */
[----:B------:R-:W-:Y:S01]  /*b8a0*/  BSSY B1, `(.L_x_216) ;  /* 0x0000043000017945 */ /* 0x000fe20003800000 */
[----:B0-----:R-:W-:-:S13]  /*b8b0*/  ISETP.LT.OR P6, PT, R4, 0x1, !P6 ;  /* 0x000000010400780c */ /* 0x001fda00077c1670 */
[----:B------:R-:W-:Y:S05]  /*b8c0*/  @P6 BRA `(.L_x_217) ;  /* 0x0000000400006947 */ /* 0x000fea0003800000 */
[----:B------:R-:W-:Y:S02]  /*b8d0*/  IMAD.SHL.U32 R14, R7, 0x80, RZ ;  /* 0x00000080070e7824 */ /* 0x000fe400078e00ff */
[----:B------:R-:W-:Y:S02]  /*b8e0*/  IMAD R15, R9, 0xb0, RZ ;  /* 0x000000b0090f7824 */ /* 0x000fe400078e02ff */
[----:B------:R-:W-:Y:S02]  /*b8f0*/  IMAD.MOV.U32 R20, RZ, RZ, RZ ;  /* 0x000000ffff147224 */ /* 0x000fe400078e00ff */
[----:B------:R-:W-:Y:S02]  /*b900*/  IMAD.MOV.U32 R4, RZ, RZ, R10 ;  /* 0x000000ffff047224 */ /* 0x000fe400078e000a */
[----:B------:R-:W-:Y:S02]  /*b910*/  IMAD.MOV.U32 R5, RZ, RZ, R3 ;  /* 0x000000ffff057224 */ /* 0x000fe400078e0003 */
[----:B------:R-:W-:-:S07]  /*b920*/  IMAD.MOV.U32 R6, RZ, RZ, R0 ;  /* 0x000000ffff067224 */ /* 0x000fce00078e0000 */
.L_x_221:
[----:B------:R-:W0:Y:S01]  /*b930*/  S2R R12, SR_CgaCtaId ;  /* 0x00000000000c7919 */ /* 0x000e220000008800 */
[----:B------:R-:W-:Y:S01]  /*b940*/  MOV R7, 0x400 ;  /* 0x0000040000077802 */ /* 0x000fe20000000f00 */
[----:B------:R-:W1:Y:S03]  /*b950*/  @!P2 LDC R9, c[0x0][0x500] ;  /* 0x00014000ff09ab82 */ /* 0x000e660000000800 */
[----:B0-----:R-:W-:Y:S02]  /*b960*/  LEA R21, R12, R7, 0x18 ;  /* 0x000000070c157211 */ /* 0x001fe400078ec0ff */
[----:B------:R-:W-:-:S03]  /*b970*/  SHF.L.U32 R7, R5, 0x1f, RZ ;  /* 0x0000001f05077819 */ /* 0x000fc600000006ff */
[----:B------:R-:W-:-:S04]  /*b980*/  IMAD R12, R6, 0x8, R21 ;  /* 0x00000008060c7824 */ /* 0x000fc800078e0215 */
[----:B------:R-:W0:Y:S02]  /*b990*/  SYNCS.PHASECHK.TRANS64.TRYWAIT P1, [R12+URZ+0x10], R7 ;  /* 0x000010070c0075a7 */ /* 0x000e24000802017f */
[----:B01----:R-:W-:Y:S05]  /*b9a0*/  @!P1 BRA `(.L_x_218) ;  /* 0x0000000c00589947 */ /* 0x003fea0003800000 */
.L_x_236:
[----:B0-----:R-:W-:Y:S01]  /*b9b0*/  PRMT R7, R18, 0x9910, RZ ;  /* 0x0000991012077816 */ /* 0x001fe200000000ff */
[----:B------:R0:W-:Y:S03]  /*b9c0*/  @!P2 SYNCS.ARRIVE.TRANS64 RZ, [R12+URZ], R9 ;  /* 0x000000090cffa9a7 */ /* 0x0001e6000800003f */
[----:B------:R-:W-:-:S13]  /*b9d0*/  ISETP.NE.AND P1, PT, R7, 0x2, PT ;  /* 0x000000020700780c */ /* 0x000fda0003f25270 */
[----:B0-----:R-:W-:Y:S05]  /*b9e0*/  @P1 BRA `(.L_x_219) ;  /* 0x0000000000041947 */ /* 0x001fea0003800000 */
[----:B------:R-:W-:Y:S01]  /*b9f0*/  BPT.TRAP 0x1 ;  /* 0x000000040000795c */ /* 0x000fe20000300000 */
.L_x_219:
[----:B------:R-:W-:Y:S05]  /*ba00*/  @P0 BRA `(.L_x_220) ;  /* 0x0000000000040947 */ /* 0x000fea0003800000 */
[----:B------:R-:W-:Y:S01]  /*ba10*/  BPT.TRAP 0x1 ;  /* 0x000000040000795c */ /* 0x000fe20000300000 */
.L_x_220:
[--C-:B------:R-:W-:Y:S01]  /*ba20*/  IMAD R7, R6, 0x8000, R21.reuse ;  /* 0x0000800006077824 */ /* 0x100fe200078e0215 */
[----:B------:R-:W-:Y:S01]  /*ba30*/  R2UR UR34, R20 ;  /* 0x00000000142272ca */ /* 0x000fe200000e0000 */
[----:B------:R-:W-:Y:S01]  /*ba40*/  IMAD R21, R6, 0xb000, R21 ;  /* 0x0000b00006157824 */ /* 0x000fe200078e0215 */
[----:B------:R-:W-:Y:S01]  /*ba50*/  R2UR UR33, R12 ;  /* 0x000000000c2172ca */ /* 0x000fe200000e0000 */
[----:B------:R-:W-:Y:S01]  /*ba60*/  VIADD R4, R4, 0xffffffff ;  /* 0xffffffff04047836 */ /* 0x000fe20000000000 */
[----:B------:R-:W-:Y:S01]  /*ba70*/  R2UR UR24, R7 ;  /* 0x00000000071872ca */ /* 0x000fe200000e0000 */
[----:B------:R-:W-:Y:S01]  /*ba80*/  UIADD3 UR14, UP0, UR38, 0xf0, URZ ;  /* 0x000000f0260e7890 */ /* 0x000fe2000ff1e03f */
[----:B------:R-:W-:Y:S01]  /*ba90*/  R2UR UR8, R21 ;  /* 0x00000000150872ca */ /* 0x000fe200000e0000 */
[----:B------:R-:W-:Y:S01]  /*baa0*/  UIADD3 UR40, UP1, UR38, 0x1f0, URZ ;  /* 0x000001f026287890 */ /* 0x000fe2000ff3e03f */
[----:B------:R-:W-:Y:S01]  /*bab0*/  R2UR UR36, R8 ;  /* 0x00000000082472ca */ /* 0x000fe200000e0000 */
[----:B------:R-:W-:Y:S01]  /*bac0*/  UIADD3.X UR15, URZ, UR39, URZ, UP0, !UPT ;  /* 0x000000273f0f7290 */ /* 0x000fe200087fe43f */
[----:B------:R-:W-:Y:S01]  /*bad0*/  R2UR UR35, R14 ;  /* 0x000000000e2372ca */ /* 0x000fe200000e0000 */
[----:B------:R-:W-:Y:S01]  /*bae0*/  UIADD3.X UR41, URZ, UR39, URZ, UP1, !UPT ;  /* 0x000000273f297290 */ /* 0x000fe20008ffe43f */
[----:B------:R-:W-:Y:S01]  /*baf0*/  R2UR UR19, R15 ;  /* 0x000000000f1372ca */ /* 0x000fe200000e0000 */
[----:B------:R-:W-:Y:S01]  /*bb00*/  UIADD3 UR26, UR34, 0x80, URZ ;  /* 0x00000080221a7890 */ /* 0x000fe2000fffe03f */
[----:B------:R-:W-:Y:S01]  /*bb10*/  ISETP.GT.AND P3, PT, R4, 0x1, PT ;  /* 0x000000010400780c */ /* 0x000fe20003f64270 */
[----:B------:R-:W-:Y:S01]  /*bb20*/  VIADD R6, R6, 0x1 ;  /* 0x0000000106067836 */ /* 0x000fe20000000000 */
[----:B------:R-:W-:Y:S01]  /*bb30*/  UMOV UR22, 0x0 ;  /* 0x0000000000167882 */ /* 0x000fe20000000000 */
[----:B------:R-:W-:Y:S01]  /*bb40*/  UIADD3 UR32, UR24, 0x100, URZ ;  /* 0x0000010018207890 */ /* 0x000fe2000fffe03f */
[----:B------:R-:W-:Y:S01]  /*bb50*/  VIADD R20, R20, 0x100 ;  /* 0x0000010014147836 */ /* 0x000fe20000000000 */
[----:B------:R-:W-:Y:S01]  /*bb60*/  UIADD3 UR24, UR24, 0x4100, URZ ;  /* 0x0000410018187890 */ /* 0x000fe2000fffe03f */
[----:B------:R-:W-:Y:S01]  /*bb70*/  ISETP.NE.AND P1, PT, R6, 0x2, PT ;  /* 0x000000020600780c */ /* 0x000fe20003f25270 */
[----:B------:R-:W-:-:S02]  /*bb80*/  UIADD3 UR16, UR8, 0x10100, URZ ;  /* 0x0001010008107890 */ /* 0x000fc4000fffe03f */
[----:B------:R-:W-:Y:S01]  /*bb90*/  UIADD3 UR8, UR8, 0x15900, URZ ;  /* 0x0001590008087890 */ /* 0x000fe2000fffe03f */
[----:B------:R-:W-:Y:S01]  /*bba0*/  SEL R12, RZ, 0x1, P1 ;  /* 0x00000001ff0c7807 */ /* 0x000fe20000800000 */
[----:B------:R-:W-:Y:S01]  /*bbb0*/  UMOV UR23, 0x10000000 ;  /* 0x1000000000177882 */ /* 0x000fe20000000000 */
[----:B------:R-:W-:Y:S01]  /*bbc0*/  UMOV UR25, UR33 ;  /* 0x0000002100197c82 */ /* 0x000fe20008000000 */
[----:B------:R-:W-:Y:S01]  /*bbd0*/  UMOV UR28, UR36 ;  /* 0x00000024001c7c82 */ /* 0x000fe20008000000 */
[----:B------:R-:W-:Y:S01]  /*bbe0*/  UMOV UR27, UR35 ;  /* 0x00000023001b7c82 */ /* 0x000fe20008000000 */
[----:B------:R-:W-:Y:S01]  /*bbf0*/  UMOV UR17, UR33 ;  /* 0x0000002100117c82 */ /* 0x000fe20008000000 */
[----:B------:R-:W-:Y:S01]  /*bc00*/  UMOV UR18, UR34 ;  /* 0x0000002200127c82 */ /* 0x000fe20008000000 */
[----:B------:R-:W-:Y:S01]  /*bc10*/  UMOV UR20, UR36 ;  /* 0x0000002400147c82 */ /* 0x000fe20008000000 */
[----:B------:R0:W-:Y:S01]  /*bc20*/  UTMALDG.3D [UR32], [UR14], desc[UR22] ;  /* 0x000016200e0075b4 */ /* 0x0001e20008011000 */
[----:B------:R-:W-:Y:S01]  /*bc30*/  UMOV UR9, UR33 ;  /* 0x0000002100097c82 */ /* 0x000fe20008000000 */
[----:B------:R-:W-:Y:S01]  /*bc40*/  UMOV UR11, UR19 ;  /* 0x00000013000b7c82 */ /* 0x000fe20008000000 */
[----:B------:R-:W-:Y:S01]  /*bc50*/  UMOV UR12, UR36 ;  /* 0x00000024000c7c82 */ /* 0x000fe20008000000 */
[----:B------:R-:W-:Y:S01]  /*bc60*/  UMOV UR10, UR26 ;  /* 0x0000001a000a7c82 */ /* 0x000fe20008000000 */
[----:B------:R-:W-:-:S02]  /*bc70*/  LOP3.LUT R5, R5, R12, RZ, 0x3c, !PT ;  /* 0x0000000c05057212 */ /* 0x000fc400078e3cff */
[----:B------:R-:W-:Y:S01]  /*bc80*/  SEL R6, R6, RZ, P1 ;  /* 0x000000ff06067207 */ /* 0x000fe20000800000 */
[----:B------:R0:W-:Y:S01]  /*bc90*/  UTMALDG.3D [UR24], [UR14], desc[UR22] ;  /* 0x000016180e0075b4 */ /* 0x0001e20008011000 */
[----:B------:R0:W-:Y:S01]  /*bca0*/  UTMALDG.3D [UR16], [UR40], desc[UR22] ;  /* 0x00001610280075b4 */ /* 0x0001e20008011000 */
[----:B------:R0:W-:Y:S02]  /*bcb0*/  UTMALDG.3D [UR8], [UR40], desc[UR22] ;  /* 0x00001608280075b4 */ /* 0x0001e40008011000 */
[----:B0-----:R-:W-:Y:S05]  /*bcc0*/  @P3 BRA `(.L_x_221) ;  /* 0xfffffffc00183947 */ /* 0x001fea000383ffff */
.L_x_217:
[----:B------:R-:W-:Y:S05]  /*bcd0*/  BSYNC B1 ;  /* 0x0000000000017941 */ /* 0x000fea0003800000 */
.L_x_216:
[----:B------:R-:W-:Y:S01]  /*bce0*/  LOP3.LUT P3, RZ, R11, 0xff, RZ, 0xc0, !PT ;  /* 0x000000ff0bff7812 */ /* 0x000fe2000786c0ff */
[----:B------:R-:W-:Y:S01]  /*bcf0*/  IMAD.IADD R0, R13, 0x1, R0 ;  /* 0x000000010d007824 */ /* 0x000fe200078e0200 */
[----:B------:R-:W-:Y:S01]  /*bd00*/  IADD3 R16, P4, R16, UR30, RZ ;  /* 0x0000001e10107c10 */ /* 0x000fe2000ff9e0ff */
[----:B------:R-:W-:Y:S01]  /*bd10*/  ULDC.64 UR8, c[0x0][0x650] ;  /* 0x0001940000087ab9 */ /* 0x000fe20000000a00 */
[----:B------:R-:W-:Y:S01]  /*bd20*/  BSSY B1, `(.L_x_222) ;  /* 0x000006b000017945 */ /* 0x000fe20003800000 */
[----:B------:R-:W-:Y:S01]  /*bd30*/  IMAD.MOV.U32 R7, RZ, RZ, -0x1 ;  /* 0xffffffffff077424 */ /* 0x000fe200078e00ff */
[----:B------:R-:W-:Y:S01]  /*bd40*/  SHF.R.U32.HI R4, RZ, 0x1, R0 ;  /* 0x00000001ff047819 */ /* 0x000fe20000011600 */
[----:B------:R-:W-:Y:S01]  /*bd50*/  IMAD.MOV.U32 R9, RZ, RZ, -0x1 ;  /* 0xffffffffff097424 */ /* 0x000fe200078e00ff */
[----:B------:R-:W-:Y:S01]  /*bd60*/  ISETP.GT.U32.AND P1, PT, R0, 0x1, PT ;  /* 0x000000010000780c */ /* 0x000fe20003f24070 */
[----:B------:R-:W-:Y:S01]  /*bd70*/  IMAD.MOV.U32 R8, RZ, RZ, -0x1 ;  /* 0xffffffffff087424 */ /* 0x000fe200078e00ff */
[----:B------:R-:W-:-:S02]  /*bd80*/  LOP3.LUT R4, R4, 0x1, RZ, 0xc0, !PT ;  /* 0x0000000104047812 */ /* 0x000fc400078ec0ff */
[----:B------:R-:W-:Y:S01]  /*bd90*/  ISETP.LT.U32.AND P1, PT, R13, 0x2, P1 ;  /* 0x000000020d00780c */ /* 0x000fe20000f21070 */
[----:B------:R-:W0:Y:S01]  /*bda0*/  @P3 S2R R6, SR_CgaCtaId ;  /* 0x0000000000063919 */ /* 0x000e220000008800 */
[----:B------:R-:W-:Y:S02]  /*bdb0*/  @P3 MOV R5, 0x400 ;  /* 0x0000040000053802 */ /* 0x000fe40000000f00 */
[----:B------:R-:W-:Y:S02]  /*bdc0*/  IADD3.X R17, R17, UR7, RZ, P4, !PT ;  /* 0x0000000711117c10 */ /* 0x000fe4000a7fe4ff */
[----:B------:R-:W-:Y:S02]  /*bdd0*/  ISETP.GE.U32.AND P4, PT, R16, UR8, PT ;  /* 0x0000000810007c0c */ /* 0x000fe4000bf86070 */
[----:B------:R-:W-:Y:S02]  /*bde0*/  LOP3.LUT R0, R0, 0x1, RZ, 0xc0, !PT ;  /* 0x0000000100007812 */ /* 0x000fe400078ec0ff */
[----:B------:R-:W-:-:S02]  /*bdf0*/  PRMT R11, RZ, 0x7610, R11 ;  /* 0x00007610ff0b7816 */ /* 0x000fc4000000000b */
[----:B0-----:R-:W-:-:S04]  /*be00*/  @P3 LEA R5, R6, R5, 0x18 ;  /* 0x0000000506053211 */ /* 0x001fc800078ec0ff */
[----:B------:R0:W-:Y:S01]  /*be10*/  @P3 SYNCS.ARRIVE.TRANS64.A1T0 RZ, [R5+URZ+0x38], RZ ;  /* 0x000038ff05ff39a7 */ /* 0x0001e2000810003f */
[----:B------:R-:W-:Y:S02]  /*be20*/  ISETP.NE.U32.AND P3, PT, R4, 0x1, PT ;  /* 0x000000010400780c */ /* 0x000fe40003f65070 */
[----:B------:R-:W-:Y:S02]  /*be30*/  SEL R4, RZ, 0x1, !P1 ;  /* 0x00000001ff047807 */ /* 0x000fe40004800000 */
[----:B------:R-:W-:Y:S02]  /*be40*/  ISETP.GE.U32.AND.EX P1, PT, R17, UR9, PT, P4 ;  /* 0x0000000911007c0c */ /* 0x000fe4000bf26140 */
[----:B------:R-:W-:-:S04]  /*be50*/  ISETP.GT.U32.AND P3, PT, R13, 0x1, !P3 ;  /* 0x000000010d00780c */ /* 0x000fc80005f64070 */
[----:B0-----:R-:W-:-:S04]  /*be60*/  SEL R5, RZ, 0x1, !P3 ;  /* 0x00000001ff057807 */ /* 0x001fc80005800000 */
[--C-:B------:R-:W-:Y:S02]  /*be70*/  LOP3.LUT R3, R5, R3, R4.reuse, 0x96, !PT ;  /* 0x0000000305037212 */ /* 0x100fe400078e9604 */
[----:B------:R-:W-:Y:S01]  /*be80*/  PRMT R4, RZ, 0x7610, R4 ;  /* 0x00007610ff047816 */ /* 0x000fe20000000004 */
[----:B------:R-:W-:Y:S06]  /*be90*/  @P1 BRA `(.L_x_223) ;  /* 0x00000004004c1947 */ /* 0x000fec0003800000 */
[----:B------:R-:W-:Y:S01]  /*bea0*/  ULDC.64 UR8, c[0x0][0x628] ;  /* 0x00018a0000087ab9 */ /* 0x000fe20000000a00 */
[----:B------:R-:W0:Y:S01]  /*beb0*/  S2R R14, SR_CTAID.X ;  /* 0x00000000000e7919 */ /* 0x000e220000002500 */
[----:B------:R-:W-:Y:S01]  /*bec0*/  ISETP.NE.U32.AND P1, PT, RZ, UR8, PT ;  /* 0x00000008ff007c0c */ /* 0x000fe2000bf25070 */
[----:B------:R-:W-:Y:S01]  /*bed0*/  ULDC UR11, c[0x0][0x630] ;  /* 0x00018c00000b7ab9 */ /* 0x000fe20000000800 */
[----:B------:R-:W-:Y:S01]  /*bee0*/  IMAD.MOV.U32 R4, RZ, RZ, R16 ;  /* 0x000000ffff047224 */ /* 0x000fe200078e0010 */
[----:B------:R-:W1:Y:S01]  /*bef0*/  S2R R12, SR_CTAID.Y ;  /* 0x00000000000c7919 */ /* 0x000e620000002600 */
[----:B------:R-:W-:Y:S01]  /*bf00*/  ISETP.NE.AND.EX P1, PT, RZ, UR9, PT, P1 ;  /* 0x00000009ff007c0c */ /* 0x000fe2000bf25310 */
[----:B------:R-:W-:-:S12]  /*bf10*/  IMAD.MOV.U32 R5, RZ, RZ, R17 ;  /* 0x000000ffff057224 */ /* 0x000fd800078e0011 */
[----:B------:R-:W-:Y:S05]  /*bf20*/  @!P1 BRA `(.L_x_224) ;  /* 0x0000000000289947 */ /* 0x000fea0003800000 */
[----:B------:R-:W-:Y:S02]  /*bf30*/  ULDC UR10, c[0x0][0x634] ;  /* 0x00018d00000a7ab9 */ /* 0x000fe40000000800 */
[----:B------:R-:W-:-:S05]  /*bf40*/  IADD3 R9, P1, R16, UR10, RZ ;  /* 0x0000000a10097c10 */ /* 0x000fca000ff3e0ff */
[----:B------:R-:W-:-:S04]  /*bf50*/  IMAD.X R15, RZ, RZ, R17, P1 ;  /* 0x000000ffff0f7224 */ /* 0x000fc800008e0611 */
[----:B------:R-:W-:-:S04]  /*bf60*/  IMAD.WIDE.U32 R6, R15, UR8, RZ ;  /* 0x000000080f067c25 */ /* 0x000fc8000f8e00ff */
[----:B------:R-:W-:-:S04]  /*bf70*/  IMAD.WIDE.U32 R6, P1, R9, UR9, R6 ;  /* 0x0000000909067c25 */ /* 0x000fc8000f820006 */
[----:B------:R-:W-:-:S04]  /*bf80*/  IMAD.WIDE.U32 R8, R9, UR8, RZ ;  /* 0x0000000809087c25 */ /* 0x000fc8000f8e00ff */
[----:B------:R-:W-:Y:S01]  /*bf90*/  IMAD.X R5, RZ, RZ, RZ, P1 ;  /* 0x000000ffff057224 */ /* 0x000fe200008e06ff */
[----:B------:R-:W-:Y:S01]  /*bfa0*/  IADD3 RZ, P1, R9, R6, RZ ;  /* 0x0000000609ff7210 */ /* 0x000fe20007f3e0ff */
[----:B------:R-:W-:-:S04]  /*bfb0*/  IMAD.MOV.U32 R4, RZ, RZ, R7 ;  /* 0x000000ffff047224 */ /* 0x000fc800078e0007 */
[----:B------:R-:W-:-:S08]  /*bfc0*/  IMAD.WIDE.U32.X R4, R15, UR9, R4, P1 ;  /* 0x000000090f047c25 */ /* 0x000fd000088e0404 */
.L_x_224:
[--C-:B------:R-:W-:Y:S01]  /*bfd0*/  SHF.R.U64 R8, R4, UR11, R5.reuse ;  /* 0x0000000b04087c19 */ /* 0x100fe20008001205 */
[----:B------:R-:W-:Y:S01]  /*bfe0*/  ULDC.64 UR8, c[0x0][0x620] ;  /* 0x0001880000087ab9 */ /* 0x000fe20000000a00 */
[----:B------:R-:W-:Y:S01]  /*bff0*/  SHF.R.U32.HI R4, RZ, UR11, R5 ;  /* 0x0000000bff047c19 */ /* 0x000fe20008011605 */
[----:B------:R-:W2:Y:S01]  /*c000*/  LDC R25, c[0x0][0x144] ;  /* 0x00005100ff197b82 */ /* 0x000ea20000000800 */
[----:B------:R-:W-:Y:S01]  /*c010*/  IADD3 R7, P1, RZ, -R8, RZ ;  /* 0x80000008ff077210 */ /* 0x000fe20007f3e0ff */
[----:B------:R-:W-:Y:S01]  /*c020*/  ULDC.64 UR12, c[0x0][0x640] ;  /* 0x00019000000c7ab9 */ /* 0x000fe20000000a00 */
[----:B0-----:R-:W-:Y:S01]  /*c030*/  I2FP.F32.U32 R9, R14 ;  /* 0x0000000e00097245 */ /* 0x001fe20000201000 */
[----:B------:R-:W-:Y:S02]  /*c040*/  ULDC UR10, c[0x0][0x608] ;  /* 0x00018200000a7ab9 */ /* 0x000fe40000000800 */
[----:B------:R-:W-:Y:S01]  /*c050*/  IMAD.X R4, RZ, RZ, ~R4, P1 ;  /* 0x000000ffff047224 */ /* 0x000fe200008e0e04 */
[----:B------:R-:W-:Y:S01]  /*c060*/  ISETP.NE.U32.AND P1, PT, RZ, UR12, PT ;  /* 0x0000000cff007c0c */ /* 0x000fe2000bf25070 */
[----:B------:R-:W0:Y:S02]  /*c070*/  LDC R21, c[0x0][0x148] ;  /* 0x00005200ff157b82 */ /* 0x000e240000000800 */
[----:B------:R-:W-:Y:S01]  /*c080*/  IMAD R6, R4, UR8, RZ ;  /* 0x0000000804067c24 */ /* 0x000fe2000f8e02ff */
[----:B------:R-:W-:Y:S01]  /*c090*/  ISETP.NE.AND.EX P1, PT, RZ, UR13, PT, P1 ;  /* 0x0000000dff007c0c */ /* 0x000fe2000bf25310 */
[----:B------:R-:W-:Y:S01]  /*c0a0*/  IMAD.WIDE.U32 R4, R7, UR8, R16 ;  /* 0x0000000807047c25 */ /* 0x000fe2000f8e0010 */
[----:B------:R-:W-:-:S03]  /*c0b0*/  ULDC UR8, c[0x0][0x150] ;  /* 0x0000540000087ab9 */ /* 0x000fc60000000800 */
[----:B------:R-:W-:Y:S02]  /*c0c0*/  IMAD R7, R7, UR9, R6 ;  /* 0x0000000907077c24 */ /* 0x000fe4000f8e0206 */
[----:B------:R-:W-:Y:S01]  /*c0d0*/  FMUL R6, R9, UR8 ;  /* 0x0000000809067c20 */ /* 0x000fe20008400000 */
[----:B------:R-:W-:Y:S01]  /*c0e0*/  ULDC UR8, c[0x0][0x618] ;  /* 0x0001860000087ab9 */ /* 0x000fe20000000800 */
[----:B------:R-:W-:Y:S01]  /*c0f0*/  ULDC UR9, c[0x0][0x154] ;  /* 0x0000550000097ab9 */ /* 0x000fe20000000800 */
[----:B------:R-:W-:-:S03]  /*c100*/  IMAD.IADD R5, R5, 0x1, R7 ;  /* 0x0000000105057824 */ /* 0x000fc600078e0207 */
[----:B------:R-:W3:Y:S02]  /*c110*/  F2I.U32.TRUNC.NTZ R6, R6 ;  /* 0x0000000600067305 */ /* 0x000ee4000020f000 */
[----:B------:R-:W-:Y:S02]  /*c120*/  SHF.R.U64 R9, R4, UR8, R5 ;  /* 0x0000000804097c19 */ /* 0x000fe40008001205 */
[----:B-1----:R-:W-:-:S05]  /*c130*/  I2FP.F32.U32 R4, R12 ;  /* 0x0000000c00047245 */ /* 0x002fca0000201000 */
[----:B------:R-:W-:Y:S01]  /*c140*/  FMUL R22, R4, UR9 ;  /* 0x0000000904167c20 */ /* 0x000fe20008400000 */
[----:B------:R-:W-:Y:S01]  /*c150*/  SHF.R.U32.HI R4, RZ, UR8, R5 ;  /* 0x00000008ff047c19 */ /* 0x000fe20008011605 */
[----:B------:R-:W-:-:S03]  /*c160*/  ULDC UR8, c[0x0][0x658] ;  /* 0x0001960000087ab9 */ /* 0x000fc60000000800 */
[--C-:B------:R-:W-:Y:S01]  /*c170*/  SHF.R.U64 R20, R9, UR10, R4.reuse ;  /* 0x0000000a09147c19 */ /* 0x100fe20008001204 */
[----:B------:R-:W1:Y:S01]  /*c180*/  F2I.U32.TRUNC.NTZ R22, R22 ;  /* 0x0000001600167305 */ /* 0x000e62000020f000 */
[----:B------:R-:W-:Y:S01]  /*c190*/  SHF.R.U32.HI R5, RZ, UR10, R4 ;  /* 0x0000000aff057c19 */ /* 0x000fe20008011604 */
[----:B---3--:R-:W-:-:S03]  /*c1a0*/  IMAD.MOV R6, RZ, RZ, -R6 ;  /* 0x000000ffff067224 */ /* 0x008fc600078e0a06 */
[--C-:B------:R-:W-:Y:S01]  /*c1b0*/  SHF.R.U64 R15, R20, UR8, R5.reuse ;  /* 0x00000008140f7c19 */ /* 0x100fe20008001205 */
[----:B--2---:R-:W-:Y:S01]  /*c1c0*/  IMAD R14, R25, R6, R14 ;  /* 0x00000006190e7224 */ /* 0x004fe200078e020e */
[----:B------:R-:W-:-:S03]  /*c1d0*/  SHF.R.U32.HI R23, RZ, UR8, R5 ;  /* 0x00000008ff177c19 */ /* 0x000fc60008011605 */
[----:B------:R-:W-:Y:S02]  /*c1e0*/  IMAD.MOV.U32 R4, RZ, RZ, R15 ;  /* 0x000000ffff047224 */ /* 0x000fe400078e000f */
[----:B------:R-:W-:Y:S01]  /*c1f0*/  IMAD.MOV.U32 R5, RZ, RZ, R23 ;  /* 0x000000ffff057224 */ /* 0x000fe200078e0017 */
[----:B-1----:R-:W-:Y:S06]  /*c200*/  @!P1 BRA `(.L_x_225) ;  /* 0x0000000000289947 */ /* 0x002fec0003800000 */
[----:B------:R-:W-:Y:S02]  /*c210*/  ULDC UR8, c[0x0][0x64c] ;  /* 0x0001930000087ab9 */ /* 0x000fe40000000800 */
[----:B------:R-:W-:-:S05]  /*c220*/  IADD3 R5, P1, R15, UR8, RZ ;  /* 0x000000080f057c10 */ /* 0x000fca000ff3e0ff */
[----:B------:R-:W-:-:S04]  /*c230*/  IMAD.X R23, RZ, RZ, R23, P1 ;  /* 0x000000ffff177224 */ /* 0x000fc800008e0617 */
[----:B------:R-:W-:-:S04]  /*c240*/  IMAD.WIDE.U32 R6, R23, UR12, RZ ;  /* 0x0000000c17067c25 */ /* 0x000fc8000f8e00ff */
[----:B------:R-:W-:-:S04]  /*c250*/  IMAD.WIDE.U32 R6, P1, R5, UR13, R6 ;  /* 0x0000000d05067c25 */ /* 0x000fc8000f820006 */
[----:B------:R-:W-:-:S04]  /*c260*/  IMAD.WIDE.U32 R4, R5, UR12, RZ ;  /* 0x0000000c05047c25 */ /* 0x000fc8000f8e00ff */
[----:B------:R-:W-:Y:S01]  /*c270*/  IMAD.MOV.U32 R4, RZ, RZ, R7 ;  /* 0x000000ffff047224 */ /* 0x000fe200078e0007 */
[----:B------:R-:W-:Y:S01]  /*c280*/  IADD3 RZ, P3, R5, R6, RZ ;  /* 0x0000000605ff7210 */ /* 0x000fe20007f7e0ff */
[----:B------:R-:W-:-:S04]  /*c290*/  IMAD.X R5, RZ, RZ, RZ, P1 ;  /* 0x000000ffff057224 */ /* 0x000fc800008e06ff */
[----:B------:R-:W-:-:S08]  /*c2a0*/  IMAD.WIDE.U32.X R4, R23, UR13, R4, P3 ;  /* 0x0000000d17047c25 */ /* 0x000fd000098e0404 */
.L_x_225:
[----:B------:R-:W-:Y:S01]  /*c2b0*/  ISETP.NE.AND P1, PT, R2, 0x1, PT ;  /* 0x000000010200780c */ /* 0x000fe20003f25270 */
[----:B------:R-:W-:Y:S01]  /*c2c0*/  ULDC UR8, c[0x0][0x648] ;  /* 0x0001920000087ab9 */ /* 0x000fe20000000800 */
[----:B------:R-:W-:Y:S01]  /*c2d0*/  LOP3.LUT R20, R20, UR6, RZ, 0xc0, !PT ;  /* 0x0000000614147c12 */ /* 0x000fe2000f8ec0ff */
[----:B------:R-:W-:Y:S01]  /*c2e0*/  IMAD.MOV R22, RZ, RZ, -R22 ;  /* 0x000000ffff167224 */ /* 0x000fe200078e0a16 */
[----:B------:R-:W-:Y:S01]  /*c2f0*/  SHF.R.U64 R5, R4, UR8, R5 ;  /* 0x0000000804057c19 */ /* 0x000fe20008001205 */
[----:B------:R-:W-:Y:S01]  /*c300*/  ULDC UR8, c[0x0][0x638] ;  /* 0x00018e0000087ab9 */ /* 0x000fe20000000800 */
[----:B------:R-:W-:Y:S01]  /*c310*/  LOP3.LUT R6, R9, UR4, RZ, 0xc0, !PT ;  /* 0x0000000409067c12 */ /* 0x000fe2000f8ec0ff */
[----:B------:R-:W-:Y:S02]  /*c320*/  ULDC UR9, c[0x0][0x610] ;  /* 0x0001840000097ab9 */ /* 0x000fe40000000800 */
[----:B------:R-:W-:Y:S02]  /*c330*/  IMAD.MOV R4, RZ, RZ, -R5 ;  /* 0x000000ffff047224 */ /* 0x000fe400078e0a05 */
[----:B------:R-:W-:-:S02]  /*c340*/  IMAD R5, R5, UR5, R20 ;  /* 0x0000000505057c24 */ /* 0x000fc4000f8e0214 */
[----:B0-----:R-:W-:Y:S02]  /*c350*/  @P1 IMAD R14, R21, R22, R12 ;  /* 0x00000016150e1224 */ /* 0x001fe400078e020c */
[----:B------:R-:W-:Y:S01]  /*c360*/  IMAD R15, R4, UR8, R15 ;  /* 0x00000008040f7c24 */ /* 0x000fe2000f8e020f */
[----:B------:R-:W-:Y:S01]  /*c370*/  ULDC UR8, c[0x0][0x600] ;  /* 0x0001800000087ab9 */ /* 0x000fe20000000800 */
[----:B------:R-:W-:Y:S02]  /*c380*/  IMAD R14, R5, UR9, R14 ;  /* 0x00000009050e7c24 */ /* 0x000fe4000f8e020e */
[----:B------:R-:W-:Y:S02]  /*c390*/  IMAD R15, R15, UR8, R6 ;  /* 0x000000080f0f7c24 */ /* 0x000fe4000f8e0206 */
[----:B------:R-:W-:-:S03]  /*c3a0*/  IMAD.MOV.U32 R4, RZ, RZ, 0x1 ;  /* 0x00000001ff047424 */ /* 0x000fc600078e00ff */
[----:B------:R-:W-:Y:S02]  /*c3b0*/  SEL R9, R15, R14, !P1 ;  /* 0x0000000e0f097207 */ /* 0x000fe40004800000 */
[----:B------:R-:W-:-:S07]  /*c3c0*/  SEL R7, R14, R15, !P1 ;  /* 0x0000000f0e077207 */ /* 0x000fce0004800000 */
.L_x_223:
[----:B------:R-:W-:Y:S05]  /*c3d0*/  BSYNC B1 ;  /* 0x0000000000017941 */ /* 0x000fea0003800000 */
.L_x_222:
[----:B------:R-:W-:-:S13]  /*c3e0*/  LOP3.LUT P1, RZ, R4, 0xff, RZ, 0xc0, !PT ;  /* 0x000000ff04ff7812 */ /* 0x000fda000782c0ff */
[----:B------:R-:W-:Y:S05]  /*c3f0*/  @P1 BRA `(.L_x_226) ;  /* 0xfffffff400181947 */ /* 0x000fea000383ffff */
[----:B------:R-:W-:Y:S05]  /*c400*/  BSYNC B0 ;  /* 0x0000000000007941 */ /* 0x000fea0003800000 */
.L_x_214:
[----:B------:R-:W-:-:S03]  /*c410*/  UMOV UR8, 0xffffffff ;  /* 0xffffffff00087882 */ /* 0x000fc60000000000 */
[----:B------:R-:W-:Y:S05]  /*c420*/  BRA.DIV UR8, `(.L_x_227) ;  /* 0x0000000208cc7947 */ /* 0x000fea000b800000 */
[----:B------:R-:W-:-:S13]  /*c430*/  ELECT P6, URZ, PT ;  /* 0x00000000003f782f */ /* 0x000fda00038c0000 */
.L_x_239:
[----:B------:R-:W-:Y:S04]  /*c440*/  BSSY B0, `(.L_x_228) ;  /* 0x0000019000007945 */ /* 0x000fe80003800000 */
[----:B------:R-:W-:Y:S05]  /*c450*/  @!P6 BRA `(.L_x_229) ;  /* 0x00000000005ce947 */ /* 0x000fea0003800000 */
[----:B------:R-:W-:-:S04]  /*c460*/  LOP3.LUT R19, R19, 0x2, RZ, 0xfc, !PT ;  /* 0x0000000213137812 */ /* 0x000fc800078efcff */
[----:B------:R-:W-:-:S13]  /*c470*/  ISETP.NE.AND P0, PT, R19, 0x3, PT ;  /* 0x000000031300780c */ /* 0x000fda0003f05270 */
[----:B------:R-:W-:Y:S05]  /*c480*/  @!P0 BRA `(.L_x_230) ;  /* 0x0000000000048947 */ /* 0x000fea0003800000 */
[----:B------:R-:W-:Y:S01]  /*c490*/  BPT.TRAP 0x1 ;  /* 0x000000040000795c */ /* 0x000fe20000300000 */
.L_x_230:
[----:B------:R-:W0:Y:S01]  /*c4a0*/  S2R R5, SR_CgaCtaId ;  /* 0x0000000000057919 */ /* 0x000e220000008800 */
[----:B------:R-:W-:Y:S02]  /*c4b0*/  MOV R2, 0x400 ;  /* 0x0000040000027802 */ /* 0x000fe40000000f00 */
[----:B------:R-:W-:Y:S02]  /*c4c0*/  SHF.L.U32 R4, R3, 0x1f, RZ ;  /* 0x0000001f03047819 */ /* 0x000fe400000006ff */
[----:B0-----:R-:W-:-:S05]  /*c4d0*/  LEA R5, R5, R2, 0x18 ;  /* 0x0000000205057211 */ /* 0x001fca00078ec0ff */
[----:B------:R-:W-:-:S04]  /*c4e0*/  VIADD R5, R5, 0x10 ;  /* 0x0000001005057836 */ /* 0x000fc80000000000 */
[C---:B------:R-:W-:Y:S02]  /*c4f0*/  IMAD R7, R0.reuse, 0x8, R5 ;  /* 0x0000000800077824 */ /* 0x040fe400078e0205 */
[----:B------:R-:W-:Y:S02]  /*c500*/  VIADD R0, R0, 0x1 ;  /* 0x0000000100007836 */ /* 0x000fe40000000000 */
[----:B------:R-:W0:Y:S03]  /*c510*/  SYNCS.PHASECHK.TRANS64.TRYWAIT P0, [R7+URZ], R4 ;  /* 0x00000004070075a7 */ /* 0x000e26000800017f */
[----:B------:R-:W-:-:S04]  /*c520*/  ISETP.NE.AND P1, PT, R0, 0x2, PT ;  /* 0x000000020000780c */ /* 0x000fc80003f25270 */
[----:B------:R-:W-:Y:S02]  /*c530*/  SEL R2, RZ, 0x1, P1 ;  /* 0x00000001ff027807 */ /* 0x000fe40000800000 */
[----:B------:R-:W-:Y:S02]  /*c540*/  SEL R0, R0, RZ, P1 ;  /* 0x000000ff00007207 */ /* 0x000fe40000800000 */
[----:B------:R-:W-:Y:S01]  /*c550*/  LOP3.LUT R2, R3, R2, RZ, 0x3c, !PT ;  /* 0x0000000203027212 */ /* 0x000fe200078e3cff */
[----:B0-----:R-:W-:Y:S06]  /*c560*/  @!P0 BRA `(.L_x_231) ;  /* 0x00000000009c8947 */ /* 0x001fec0003800000 */
.L_x_240:
[----:B------:R-:W-:Y:S01]  /*c570*/  IMAD R5, R0, 0x8, R5 ;  /* 0x0000000800057824 */ /* 0x000fe200078e0205 */
[----:B------:R-:W-:-:S07]  /*c580*/  SHF.L.U32 R0, R2, 0x1f, RZ ;  /* 0x0000001f02007819 */ /* 0x000fce00000006ff */
.L_x_232:
[----:B-1----:R1:W2:Y:S02]  /*c590*/  SYNCS.PHASECHK.TRANS64.TRYWAIT P0, [R5+URZ], R0 ;  /* 0x00000000050075a7 */ /* 0x0022a4000800017f */
[----:B--2---:R-:W-:Y:S05]  /*c5a0*/  @!P0 NANOSLEEP.SYNCS 0x989680 ;  /* 0x009896800000895d */ /* 0x004fea0003900000 */
[----:B------:R-:W2:Y:S02]  /*c5b0*/  @!P0 SYNCS.PHASECHK.TRANS64 P0, [R5+URZ], R0 ;  /* 0x00000000050085a7 */ /* 0x000ea4000800007f */
[----:B--2---:R-:W-:Y:S05]  /*c5c0*/  @!P0 BRA `(.L_x_232) ;  /* 0xfffffffc00f08947 */ /* 0x004fea000383ffff */
.L_x_229:
[----:B------:R-:W-:Y:S05]  /*c5d0*/  BSYNC B0 ;  /* 0x0000000000007941 */ /* 0x000fea0003800000 */
.L_x_228:
[----:B------:R-:W-:Y:S05]  /*c5e0*/  EXIT ;  /* 0x000000000000794d */ /* 0x000fea0003800000 */
.L_x_17:
[----:B----4-:R4:W0:Y:S02]  /*c5f0*/  SYNCS.PHASECHK.TRANS64.TRYWAIT P1, [R3+URZ], R0 ;  /* 0x00000000030075a7 */ /* 0x010824000802017f */
[----:B0-----:R-:W-:Y:S05]  /*c600*/  @!P1 NANOSLEEP.SYNCS 0x989680 ;  /* 0x009896800000995d */ /* 0x001fea0003900000 */
[----:B------:R-:W0:Y:S02]  /*c610*/  @!P1 SYNCS.PHASECHK.TRANS64 P1, [R3+URZ], R0 ;  /* 0x00000000030095a7 */ /* 0x000e24000802007f */
[----:B0-----:R-:W-:Y:S05]  /*c620*/  @!P1 BRA `(.L_x_17) ;  /* 0xfffffffc00f09947 */ /* 0x001fea000383ffff */
[----:B------:R-:W-:Y:S05]  /*c630*/  BRA `(.L_x_16) ;  /* 0xffffff4800f87947 */ /* 0x000fea000383ffff */
.L_x_22:
[----:B-1----:R1:W3:Y:S02]  /*c640*/  SYNCS.PHASECHK.TRANS64.TRYWAIT P1, [R5+URZ], R4 ;  /* 0x00000004050075a7 */ /* 0x0022e4000802017f */
[----:B---3--:R-:W-:Y:S05]  /*c650*/  @!P1 NANOSLEEP.SYNCS 0x989680 ;  /* 0x009896800000995d */ /* 0x008fea0003900000 */
[----:B------:R-:W3:Y:S02]  /*c660*/  @!P1 SYNCS.PHASECHK.TRANS64 P1, [R5+URZ], R4 ;  /* 0x00000004050095a7 */ /* 0x000ee4000802007f */
[----:B---3--:R-:W-:Y:S05]  /*c670*/  @!P1 BRA `(.L_x_22) ;  /* 0xfffffffc00f09947 */ /* 0x008fea000383ffff */
[----:B------:R-:W-:Y:S05]  /*c680*/  BRA `(.L_x_21) ;  /* 0xffffff7000987947 */ /* 0x000fea000383ffff */
.L_x_215:
[----:B------:R-:W-:Y:S01]  /*c690*/  BSSY B1, `(.L_x_233) ;  /* 0x0000006000017945 */ /* 0x000fe20003800000 */
[----:B------:R-:W-:-:S07]  /*c6a0*/  IMAD.MOV.U32 R15, RZ, RZ, -0x1 ;  /* 0xffffffffff0f7424 */ /* 0x000fce00078e00ff */
[----:B------:R-:W-:Y:S05]  /*c6b0*/  WARPSYNC.COLLECTIVE R15, `(.L_x_234) ;  /* 0x000000000f0c7348 */ /* 0x000fea0003c00000 */
[----:B------:R-:W-:Y:S02]  /*c6c0*/  ELECT P6, UR62, PT ;  /* 0x00000000003e782f */ /* 0x000fe400038c0000 */
[----:B------:R-:W-:Y:S01]  /*c6d0*/  MOV R14, UR62 ;  /* 0x0000003e000e7c02 */ /* 0x000fe20008000f00 */
[----:B------:R-:W-:Y:S10]  /*c6e0*/  ENDCOLLECTIVE ;  /* 0x000000000000791b */ /* 0x000ff40003800000 */
.L_x_234:
[----:B------:R-:W-:Y:S05]  /*c6f0*/  BSYNC B1 ;  /* 0x0000000000017941 */ /* 0x000fea0003800000 */
.L_x_233:
[----:B------:R-:W-:Y:S05]  /*c700*/  BRA `(.L_x_235) ;  /* 0xfffffff000607947 */ /* 0x000fea000383ffff */
.L_x_218:
[----:B0-----:R0:W1:Y:S02]  /*c710*/  SYNCS.PHASECHK.TRANS64.TRYWAIT P1, [R12+URZ+0x10], R7 ;  /* 0x000010070c0075a7 */ /* 0x001064000802017f */
[----:B-1----:R-:W-:Y:S05]  /*c720*/  @!P1 NANOSLEEP.SYNCS 0x989680 ;  /* 0x009896800000995d */ /* 0x002fea0003900000 */
[----:B------:R-:W1:Y:S02]  /*c730*/  @!P1 SYNCS.PHASECHK.TRANS64 P1, [R12+URZ+0x10], R7 ;  /* 0x000010070c0095a7 */ /* 0x000e64000802007f */
[----:B-1----:R-:W-:Y:S05]  /*c740*/  @!P1 BRA `(.L_x_218) ;  /* 0xfffffffc00f09947 */ /* 0x002fea000383ffff */
[----:B------:R-:W-:Y:S05]  /*c750*/  BRA `(.L_x_236) ;  /* 0xfffffff000947947 */ /* 0x000fea000383ffff */
.L_x_227:
[----:B------:R-:W-:Y:S01]  /*c760*/  BSSY B0, `(.L_x_237) ;  /* 0x0000006000007945 */ /* 0x000fe20003800000 */
[----:B------:R-:W-:-:S07]  /*c770*/  IMAD.MOV.U32 R15, RZ, RZ, -0x1 ;  /* 0xffffffffff0f7424 */ /* 0x000fce00078e00ff */
[----:B------:R-:W-:Y:S05]  /*c780*/  WARPSYNC.COLLECTIVE R15, `(.L_x_238) ;  /* 0x000000000f0c7348 */ /* 0x000fea0003c00000 */
[----:B------:R-:W-:Y:S02]  /*c790*/  ELECT P6, UR62, PT ;  /* 0x00000000003e782f */ /* 0x000fe400038c0000 */
[----:B------:R-:W-:Y:S01]  /*c7a0*/  MOV R14, UR62 ;  /* 0x0000003e000e7c02 */ /* 0x000fe20008000f00 */
[----:B------:R-:W-:Y:S10]  /*c7b0*/  ENDCOLLECTIVE ;  /* 0x000000000000791b */ /* 0x000ff40003800000 */
.L_x_238:
[----:B------:R-:W-:Y:S05]  /*c7c0*/  BSYNC B0 ;  /* 0x0000000000007941 */ /* 0x000fea0003800000 */
.L_x_237:
[----:B------:R-:W-:Y:S05]  /*c7d0*/  BRA `(.L_x_239) ;  /* 0xfffffffc00187947 */ /* 0x000fea000383ffff */
.L_x_231:
[----:B0-----:R0:W1:Y:S02]  /*c7e0*/  SYNCS.PHASECHK.TRANS64.TRYWAIT P0, [R7+URZ], R4 ;  /* 0x00000004070075a7 */ /* 0x001064000800017f */
[----:B-1----:R-:W-:Y:S05]  /*c7f0*/  @!P0 NANOSLEEP.SYNCS 0x989680 ;  /* 0x009896800000895d */ /* 0x002fea0003900000 */
[----:B------:R-:W1:Y:S02]  /*c800*/  @!P0 SYNCS.PHASECHK.TRANS64 P0, [R7+URZ], R4 ;  /* 0x00000004070085a7 */ /* 0x000e64000800007f */
[----:B-1----:R-:W-:Y:S05]  /*c810*/  @!P0 BRA `(.L_x_231) ;  /* 0xfffffffc00f08947 */ /* 0x002fea000383ffff */
[----:B------:R-:W-:Y:S05]  /*c820*/  BRA `(.L_x_240) ;  /* 0xfffffffc00507947 */ /* 0x000fea000383ffff */
.L_x_241:
[----:B------:R-:W-:-:S00]  /*c830*/  BRA `(.L_x_241) ;  /* 0xfffffffc00fc7947 */ /* 0x000fc0000383ffff */
[----:B------:R-:W-:-:S00]  /*c840*/  NOP ;  /* 0x0000000000007918 */ /* 0x000fc00000000000 */
        /* <DEDUP_REMOVED lines=11> */
.L_x_242:


//--------------------- .nv.global.init           --------------------------
	.section	.nv.global.init,"aw",@progbits
.nv.global.init:
	.type		$str$22,@object
	.size		$str$22,($str$23 - $str$22)
$str$22:
        /*0000*/ 	.byte	0x6b, 0x5f, 0x74, 0x69, 0x6c, 0x65, 0x5f, 0x63, 0x6f, 0x75, 0x6e, 0x74, 0x20, 0x3e, 0x3d, 0x20
        /*0010*/ 	.byte	0x31, 0x00
	.type		$str$23,@object
	.size		$str$23,(__unnamed_1 - $str$23)
$str$23:
        /*0012*/ 	.byte	0x2f, 0x74, 0x6d, 0x70, 0x2f, 0x63, 0x75, 0x74, 0x6c, 0x61, 0x73, 0x73, 0x5f, 0x73, 0x77, 0x65
        /*0022*/ 	.byte	0x65, 0x70, 0x5f, 0x73, 0x72, 0x63, 0x2f, 0x69, 0x6e, 0x63, 0x6c, 0x75, 0x64, 0x65, 0x2f, 0x63
        /*0032*/ 	.byte	0x75, 0x74, 0x6c, 0x61, 0x73, 0x73, 0x2f, 0x67, 0x65, 0x6d, 0x6d, 0x2f, 0x63, 0x6f, 0x6c, 0x6c
        /*0042*/ 	.byte	0x65, 0x63, 0x74, 0x69, 0x76, 0x65, 0x2f, 0x73, 0x6d, 0x39, 0x30, 0x5f, 0x6d, 0x6d, 0x61, 0x5f
        /*0052*/ 	.byte	0x74, 0x6d, 0x61, 0x5f, 0x67, 0x6d, 0x6d, 0x61, 0x5f, 0x73, 0x73, 0x5f, 0x77, 0x61, 0x72, 0x70
        /*0062*/ 	.byte	0x73, 0x70, 0x65, 0x63, 0x69, 0x61, 0x6c, 0x69, 0x7a, 0x65, 0x64, 0x2e, 0x68, 0x70, 0x70, 0x00
	.type		__unnamed_1,@object
	.size		__unnamed_1,(.L_0 - __unnamed_1)
__unnamed_1:
        /*0072*/ 	.byte	0x76, 0x6f, 0x69, 0x64, 0x20, 0x63, 0x75, 0x74, 0x6c, 0x61, 0x73, 0x73, 0x3a, 0x3a, 0x67, 0x65
        /* <DEDUP_REMOVED lines=172> */
        /*0b42*/ 	.byte	0x79, 0x5d, 0x00
.L_0:


//--------------------- .nv.shared._ZN7cutlass13device_kernelINS_4gemm6kernel13GemmUniversalIN4cute5tupleIJiiiiEEENS1_10collective13CollectiveMmaINS1_34MainloopSm90TmaGmmaWarpSpecializedILi2ENS5_IJNS4_1CILi1EEESB_SB_EEENS1_35KernelTmaWarpSpecializedCooperativeEEENS5_IJNSA_ILi128EEENSA_ILi176EEENSA_ILi256EEEEEEaNS5_IJlSB_lEEEaSJ_NS4_8TiledMMAINS4_8MMA_AtomIJNS4_4SM904GMMA26MMA_64x16x32_S32S8S8_SS_TNEEEENS4_6LayoutINS5_IJNSA_ILi2EEESB_SB_EEENS5_IJSB_NSA_ILi0EEEST_EEEEENS5_IJNS4_10UnderscoreESW_SW_EEEEENS4_13SM90_TMA_LOADENS4_14ComposedLayoutINS4_7SwizzleILi3ELi4ELi3EEENS4_18smem_ptr_flag_bitsILi8EEENSQ_INS5_IJNSA_ILi8EEESF_EEENS5_IJSF_SB_EEEEEEEvNS4_8identityESZ_S19_vS1A_EENS_8epilogue10collective6detail29Sm90TmaWarpSpecializedAdapterINS1D_15DefaultEpilogueIaSJ_SJ_NS1C_6thread17LinearCombinationIaLi1EiiLNS1H_9ScaleType4KindE0ELNS_15FloatRoundStyleE2EaEENS1_15EpilogueDefaultEEEEEvvEEEEvNT_6ParamsE --------------------------
	.section	.nv.shared._ZN7cutlass13device_kernelINS_4gemm6kernel13GemmUniversalIN4cute5tupleIJiiiiEEENS1_10collective13CollectiveMmaINS1_34MainloopSm90TmaGmmaWarpSpecializedILi2ENS5_IJNS4_1CILi1EEESB_SB_EEENS1_35KernelTmaWarpSpecializedCooperativeEEENS5_IJNSA_ILi128EEENSA_ILi176EEENSA_ILi256EEEEEEaNS5_IJlSB_lEEEaSJ_NS4_8TiledMMAINS4_8MMA_AtomIJNS4_4SM904GMMA26MMA_64x16x32_S32S8S8_SS_TNEEEENS4_6LayoutINS5_IJNSA_ILi2EEESB_SB_EEENS5_IJSB_NSA_ILi0EEEST_EEEEENS5_IJNS4_10UnderscoreESW_SW_EEEEENS4_13SM90_TMA_LOADENS4_14ComposedLayoutINS4_7SwizzleILi3ELi4ELi3EEENS4_18smem_ptr_flag_bitsILi8EEENSQ_INS5_IJNSA_ILi8EEESF_EEENS5_IJSF_SB_EEEEEEEvNS4_8identityESZ_S19_vS1A_EENS_8epilogue10collective6detail29Sm90TmaWarpSpecializedAdapterINS1D_15DefaultEpilogueIaSJ_SJ_NS1C_6thread17LinearCombinationIaLi1EiiLNS1H_9ScaleType4KindE0ELNS_15FloatRoundStyleE2EaEENS1_15EpilogueDefaultEEEEEvvEEEEvNT_6ParamsE,"aw",@nobits
	.sectionflags	@""
	.align	16
	.zero		1024


//--------------------- .nv.shared.reserved.0     --------------------------
	.section	.nv.shared.reserved.0,"aw",@nobits
	.weak		__nv_reservedSMEM_offset_0_alias
	.size		__nv_reservedSMEM_offset_0_alias, 0, 0
	.other		__nv_reservedSMEM_offset_0_alias,@"STO_CUDA_RESERVED_SHARED STV_DEFAULT"
__nv_reservedSMEM_offset_0_alias:
	.zero		0


//--------------------- .nv.global                --------------------------
	.section	.nv.global,"aw",@nobits
.nv.global:
	.type		_ZN40_INTERNAL_6d6c7f54_4_k_cu_0c0f8469_133374cute1_E,@object
	.size		_ZN40_INTERNAL_6d6c7f54_4_k_cu_0c0f8469_133374cute1_E,(_ZN40_INTERNAL_6d6c7f54_4_k_cu_0c0f8469_133374cuda3std3__45__cpo6cbeginE - _ZN40_INTERNAL_6d6c7f54_4_k_cu_0c0f8469_133374cute1_E)
_ZN40_INTERNAL_6d6c7f54_4_k_cu_0c0f8469_133374cute1_E:
	.zero		1
	.type		_ZN40_INTERNAL_6d6c7f54_4_k_cu_0c0f8469_133374cuda3std3__45__cpo6cbeginE,@object
	.size		_ZN40_INTERNAL_6d6c7f54_4_k_cu_0c0f8469_133374cuda3std3__45__cpo6cbeginE,(_ZN40_INTERNAL_6d6c7f54_4_k_cu_0c0f8469_133374cuda3std3__48in_placeE - _ZN40_INTERNAL_6d6c7f54_4_k_cu_0c0f8469_133374cuda3std3__45__cpo6cbeginE)
_ZN40_INTERNAL_6d6c7f54_4_k_cu_0c0f8469_133374cuda3std3__45__cpo6cbeginE:
	.zero		1
	.type		_ZN40_INTERNAL_6d6c7f54_4_k_cu_0c0f8469_133374cuda3std3__48in_placeE,@object
	.size		_ZN40_INTERNAL_6d6c7f54_4_k_cu_0c0f8469_133374cuda3std3__48in_placeE,(_ZN40_INTERNAL_6d6c7f54_4_k_cu_0c0f8469_133374cuda3std6ranges3__45__cpo9iter_moveE - _ZN40_INTERNAL_6d6c7f54_4_k_cu_0c0f8469_133374cuda3std3__48in_placeE)
_ZN40_INTERNAL_6d6c7f54_4_k_cu_0c0f8469_133374cuda3std3__48in_placeE:
	.zero		1
	.type		_ZN40_INTERNAL_6d6c7f54_4_k_cu_0c0f8469_133374cuda3std6ranges3__45__cpo9iter_moveE,@object
	.size		_ZN40_INTERNAL_6d6c7f54_4_k_cu_0c0f8469_133374cuda3std6ranges3__45__cpo9iter_moveE,(_ZN40_INTERNAL_6d6c7f54_4_k_cu_0c0f8469_133374cuda3std3__45__cpo5beginE - _ZN40_INTERNAL_6d6c7f54_4_k_cu_0c0f8469_133374cuda3std6ranges3__45__cpo9iter_moveE)
_ZN40_INTERNAL_6d6c7f54_4_k_cu_0c0f8469_133374cuda3std6ranges3__45__cpo9iter_moveE:
	.zero		1
	.type		_ZN40_INTERNAL_6d6c7f54_4_k_cu_0c0f8469_133374cuda3std3__45__cpo5beginE,@object
	.size		_ZN40_INTERNAL_6d6c7f54_4_k_cu_0c0f8469_133374cuda3std3__45__cpo5beginE,(_ZN40_INTERNAL_6d6c7f54_4_k_cu_0c0f8469_133374cuda3std3__442_GLOBAL__N__6d6c7f54_4_k_cu_0c0f8469_133376ignoreE - _ZN40_INTERNAL_6d6c7f54_4_k_cu_0c0f8469_133374cuda3std3__45__cpo5beginE)
_ZN40_INTERNAL_6d6c7f54_4_k_cu_0c0f8469_133374cuda3std3__45__cpo5beginE:
	.zero		1
	.type		_ZN40_INTERNAL_6d6c7f54_4_k_cu_0c0f8469_133374cuda3std3__442_GLOBAL__N__6d6c7f54_4_k_cu_0c0f8469_133376ignoreE,@object
	.size		_ZN40_INTERNAL_6d6c7f54_4_k_cu_0c0f8469_133374cuda3std3__442_GLOBAL__N__6d6c7f54_4_k_cu_0c0f8469_133376ignoreE,(_ZN40_INTERNAL_6d6c7f54_4_k_cu_0c0f8469_133374cute7productE - _ZN40_INTERNAL_6d6c7f54_4_k_cu_0c0f8469_133374cuda3std3__442_GLOBAL__N__6d6c7f54_4_k_cu_0c0f8469_133376ignoreE)
_ZN40_INTERNAL_6d6c7f54_4_k_cu_0c0f8469_133374cuda3std3__442_GLOBAL__N__6d6c7f54_4_k_cu_0c0f8469_133376ignoreE:
	.zero		1
	.type		_ZN40_INTERNAL_6d6c7f54_4_k_cu_0c0f8469_133374cute7productE,@object
	.size		_ZN40_INTERNAL_6d6c7f54_4_k_cu_0c0f8469_133374cute7productE,(_ZN40_INTERNAL_6d6c7f54_4_k_cu_0c0f8469_133374cuda3std3__45__cpo3endE - _ZN40_INTERNAL_6d6c7f54_4_k_cu_0c0f8469_133374cute7productE)
_ZN40_INTERNAL_6d6c7f54_4_k_cu_0c0f8469_133374cute7productE:
	.zero		1
	.type		_ZN40_INTERNAL_6d6c7f54_4_k_cu_0c0f8469_133374cuda3std3__45__cpo3endE,@object
	.size		_ZN40_INTERNAL_6d6c7f54_4_k_cu_0c0f8469_133374cuda3std3__45__cpo3endE,(_ZN40_INTERNAL_6d6c7f54_4_k_cu_0c0f8469_133374cuda3std3__419piecewise_constructE - _ZN40_INTERNAL_6d6c7f54_4_k_cu_0c0f8469_133374cuda3std3__45__cpo3endE)
_ZN40_INTERNAL_6d6c7f54_4_k_cu_0c0f8469_133374cuda3std3__45__cpo3endE:
	.zero		1
	.type		_ZN40_INTERNAL_6d6c7f54_4_k_cu_0c0f8469_133374cuda3std3__419piecewise_constructE,@object
	.size		_ZN40_INTERNAL_6d6c7f54_4_k_cu_0c0f8469_133374cuda3std3__419piecewise_constructE,(_ZN40_INTERNAL_6d6c7f54_4_k_cu_0c0f8469_133374cuda3std3__45__cpo4cendE - _ZN40_INTERNAL_6d6c7f54_4_k_cu_0c0f8469_133374cuda3std3__419piecewise_constructE)
_ZN40_INTERNAL_6d6c7f54_4_k_cu_0c0f8469_133374cuda3std3__419piecewise_constructE:
	.zero		1
	.type		_ZN40_INTERNAL_6d6c7f54_4_k_cu_0c0f8469_133374cuda3std3__45__cpo4cendE,@object
	.size		_ZN40_INTERNAL_6d6c7f54_4_k_cu_0c0f8469_133374cuda3std3__45__cpo4cendE,(_ZN40_INTERNAL_6d6c7f54_4_k_cu_0c0f8469_133374cuda3std6ranges3__45__cpo4swapE - _ZN40_INTERNAL_6d6c7f54_4_k_cu_0c0f8469_133374cuda3std3__45__cpo4cendE)
_ZN40_INTERNAL_6d6c7f54_4_k_cu_0c0f8469_133374cuda3std3__45__cpo4cendE:
	.zero		1
	.type		_ZN40_INTERNAL_6d6c7f54_4_k_cu_0c0f8469_133374cuda3std6ranges3__45__cpo4swapE,@object
	.size		_ZN40_INTERNAL_6d6c7f54_4_k_cu_0c0f8469_133374cuda3std6ranges3__45__cpo4swapE,(.L_8 - _ZN40_INTERNAL_6d6c7f54_4_k_cu_0c0f8469_133374cuda3std6ranges3__45__cpo4swapE)
_ZN40_INTERNAL_6d6c7f54_4_k_cu_0c0f8469_133374cuda3std6ranges3__45__cpo4swapE:
	.zero		1
.L_8:


//--------------------- .nv.constant0._ZN7cutlass13device_kernelINS_4gemm6kernel13GemmUniversalIN4cute5tupleIJiiiiEEENS1_10collective13CollectiveMmaINS1_34MainloopSm90TmaGmmaWarpSpecializedILi2ENS5_IJNS4_1CILi1EEESB_SB_EEENS1_35KernelTmaWarpSpecializedCooperativeEEENS5_IJNSA_ILi128EEENSA_ILi176EEENSA_ILi256EEEEEEaNS5_IJlSB_lEEEaSJ_NS4_8TiledMMAINS4_8MMA_AtomIJNS4_4SM904GMMA26MMA_64x16x32_S32S8S8_SS_TNEEEENS4_6LayoutINS5_IJNSA_ILi2EEESB_SB_EEENS5_IJSB_NSA_ILi0EEEST_EEEEENS5_IJNS4_10UnderscoreESW_SW_EEEEENS4_13SM90_TMA_LOADENS4_14ComposedLayoutINS4_7SwizzleILi3ELi4ELi3EEENS4_18smem_ptr_flag_bitsILi8EEENSQ_INS5_IJNSA_ILi8EEESF_EEENS5_IJSF_SB_EEEEEEEvNS4_8identityESZ_S19_vS1A_EENS_8epilogue10collective6detail29Sm90TmaWarpSpecializedAdapterINS1D_15DefaultEpilogueIaSJ_SJ_NS1C_6thread17LinearCombinationIaLi1EiiLNS1H_9ScaleType4KindE0ELNS_15FloatRoundStyleE2EaEENS1_15EpilogueDefaultEEEEEvvEEEEvNT_6ParamsE --------------------------
	.section	.nv.constant0._ZN7cutlass13device_kernelINS_4gemm6kernel13GemmUniversalIN4cute5tupleIJiiiiEEENS1_10collective13CollectiveMmaINS1_34MainloopSm90TmaGmmaWarpSpecializedILi2ENS5_IJNS4_1CILi1EEESB_SB_EEENS1_35KernelTmaWarpSpecializedCooperativeEEENS5_IJNSA_ILi128EEENSA_ILi176EEENSA_ILi256EEEEEEaNS5_IJlSB_lEEEaSJ_NS4_8TiledMMAINS4_8MMA_AtomIJNS4_4SM904GMMA26MMA_64x16x32_S32S8S8_SS_TNEEEENS4_6LayoutINS5_IJNSA_ILi2EEESB_SB_EEENS5_IJSB_NSA_ILi0EEEST_EEEEENS5_IJNS4_10UnderscoreESW_SW_EEEEENS4_13SM90_TMA_LOADENS4_14ComposedLayoutINS4_7SwizzleILi3ELi4ELi3EEENS4_18smem_ptr_flag_bitsILi8EEENSQ_INS5_IJNSA_ILi8EEESF_EEENS5_IJSF_SB_EEEEEEEvNS4_8identityESZ_S19_vS1A_EENS_8epilogue10collective6detail29Sm90TmaWarpSpecializedAdapterINS1D_15DefaultEpilogueIaSJ_SJ_NS1C_6thread17LinearCombinationIaLi1EiiLNS1H_9ScaleType4KindE0ELNS_15FloatRoundStyleE2EaEENS1_15EpilogueDefaultEEEEEvvEEEEvNT_6ParamsE,"a",@progbits
	.sectionflags	@""
	.align	4
.nv.constant0._ZN7cutlass13device_kernelINS_4gemm6kernel13GemmUniversalIN4cute5tupleIJiiiiEEENS1_10collective13CollectiveMmaINS1_34MainloopSm90TmaGmmaWarpSpecializedILi2ENS5_IJNS4_1CILi1EEESB_SB_EEENS1_35KernelTmaWarpSpecializedCooperativeEEENS5_IJNSA_ILi128EEENSA_ILi176EEENSA_ILi256EEEEEEaNS5_IJlSB_lEEEaSJ_NS4_8TiledMMAINS4_8MMA_AtomIJNS4_4SM904GMMA26MMA_64x16x32_S32S8S8_SS_TNEEEENS4_6LayoutINS5_IJNSA_ILi2EEESB_SB_EEENS5_IJSB_NSA_ILi0EEEST_EEEEENS5_IJNS4_10UnderscoreESW_SW_EEEEENS4_13SM90_TMA_LOADENS4_14ComposedLayoutINS4_7SwizzleILi3ELi4ELi3EEENS4_18smem_ptr_flag_bitsILi8EEENSQ_INS5_IJNSA_ILi8EEESF_EEENS5_IJSF_SB_EEEEEEEvNS4_8identityESZ_S19_vS1A_EENS_8epilogue10collective6detail29Sm90TmaWarpSpecializedAdapterINS1D_15DefaultEpilogueIaSJ_SJ_NS1C_6thread17LinearCombinationIaLi1EiiLNS1H_9ScaleType4KindE0ELNS_15FloatRoundStyleE2EaEENS1_15EpilogueDefaultEEEEEvvEEEEvNT_6ParamsE:
	.zero		1664


//--------------------- SYMBOLS --------------------------

	.type		.nv.reservedSmem.offset0,@object
	.size		.nv.reservedSmem.offset0,0x4
	.type		__assertfail,@function
